// auto-generated by cutlass_sweep.conv — config: {"arch": "sm_100", "cluster_m": 2, "cluster_n": 1, "conv_kind": "wgrad", "dtype": "e4m3", "ndim": 2, "tile_k": 64, "tile_m": 64, "tile_n": 64}
#include "cutlass/cutlass.h"
#include "cute/tensor.hpp"
#include "cutlass/kernel_hardware_info.hpp"
#include "cutlass/conv/convolution.h"
#include "cutlass/conv/dispatch_policy.hpp"
#include "cutlass/conv/collective/collective_builder.hpp"
#include "cutlass/conv/kernel/conv_universal.hpp"
#include "cutlass/conv/device/conv_universal_adapter.hpp"
#include "cutlass/epilogue/collective/collective_builder.hpp"

using namespace cute;
using Elem = cutlass::float_e4m3_t;
using Acc  = float;
using LayoutAB = cutlass::layout::TensorNHWC;
using LayoutC  = cutlass::layout::TensorKCSR;
constexpr auto ConvOp = cutlass::conv::Operator::kWgrad;
using TileShape    = Shape<_64, Shape<_64>, Shape<_64>>;
using ClusterShape = Shape<_2, _1, _1>;

using CollectiveEpilogue = typename cutlass::epilogue::collective::CollectiveBuilder<
    cutlass::arch::Sm100, cutlass::arch::OpClassTensorOp,
    TileShape, ClusterShape,
    cutlass::epilogue::collective::EpilogueTileAuto,
    Acc, Acc,
    Elem, LayoutC, 128 / cutlass::sizeof_bits<Elem>::value,
    Elem, LayoutC, 128 / cutlass::sizeof_bits<Elem>::value,
    cutlass::epilogue::collective::EpilogueScheduleAuto
  >::CollectiveOp;

using CollectiveMainloop = typename cutlass::conv::collective::CollectiveBuilder<
    cutlass::arch::Sm100, cutlass::arch::OpClassTensorOp, ConvOp,
    Elem, LayoutAB, 128 / cutlass::sizeof_bits<Elem>::value,
    Elem, LayoutAB, 128 / cutlass::sizeof_bits<Elem>::value,
    Acc,
    TileShape, ClusterShape,
    cutlass::conv::collective::StageCountAutoCarveout<
        static_cast<int>(sizeof(typename CollectiveEpilogue::SharedStorage))>,
    cutlass::conv::collective::KernelScheduleAuto
  >::CollectiveOp;

using ProblemShape = cutlass::conv::ConvProblemShape<
    ConvOp, CollectiveMainloop::DispatchPolicy::NumSpatialDimensions>;
using ConvKernel = cutlass::conv::kernel::ConvUniversal<
    ProblemShape, CollectiveMainloop, CollectiveEpilogue>;
using Conv = cutlass::conv::device::ConvUniversalAdapter<ConvKernel>;

auto* _anchor = &cutlass::device_kernel<ConvKernel>;


// ===== COMPILED SASS (sm_100a) =====

	.target	sm_100a

	.elftype	@"ET_EXEC"


//--------------------- .note.nv.tkinfo           --------------------------
	.section	.note.nv.tkinfo,"",@"SHT_NOTE"
	.sectionflags	@"SHF_NOTE_NV_TKINFO"
	.tkinfo
        /*0018*/ 	.word	0x00000002
        /*0030*/ 	.string	""
        /*0030*/ 	.string	"ptxas"
        /*0030*/ 	.string	"Cuda compilation tools, release 13.0, V13.0.88"
        /*0030*/ 	.string	"Build cuda_13.0.r13.0/compiler.36424714_0"
        /*0030*/ 	.string	"-arch sm_100a -m 64 "



//--------------------- .note.nv.cuinfo           --------------------------
	.section	.note.nv.cuinfo,"",@"SHT_NOTE"
	.sectionflags	@"SHF_NOTE_NV_CUINFO"
        /*0018*/ 	.short	0x0002
        /*001a*/ 	.short	0x0064
        /*001c*/ 	.short	0x0082
	.zero		2


//--------------------- .nv.info                  --------------------------
	.section	.nv.info,"",@"SHT_CUDA_INFO"
	.align	4


	//----- nvinfo : EIATTR_REGCOUNT
	.align		4
        /*0000*/ 	.byte	0x04, 0x2f
        /*0002*/ 	.short	(.L_19 - .L_18)
	.align		4
.L_18:
        /*0004*/ 	.word	index@(_ZN7cutlass13device_kernelINS_4conv6kernel13ConvUniversalINS1_16ConvProblemShapeILNS1_8OperatorE2ELi2EEENS1_10collective14CollectiveConvINS1_47MainloopSm100TmaUmmaWarpSpecializedImplicitGemmILS5_2ELi27ELi2ELi1ELi2EN4cute5tupleIJNSA_1CILi2EEENSC_ILi1EEESE_EEEEENSB_IJNSC_ILi64EEENSB_IJSH_EEESI_EEENS_12float_e4m3_tESK_NSA_8TiledMMAINSA_8MMA_AtomIJNSA_10MMA_TraitsINSA_19SM100_MMA_F8F6F4_SSEJSK_SK_fSH_SH_NSA_17integral_constantINSA_4UMMA5MajorELSR_1EEESS_NSP_INSQ_7ScaleInELST_0EEESU_EEEEEENSA_6LayoutINSB_IJSE_SE_SE_EEENSB_IJNSC_ILi0EEESZ_SZ_EEEEENSB_IJNSA_10UnderscoreES12_S12_EEEEENS7_6detail27Sm100ImplicitGemmTileTraitsINSA_13SM90_TMA_LOADENSA_14ComposedLayoutINSA_7SwizzleILi2ELi4ELi3EEENSA_18smem_ptr_flag_bitsILi8EEENSX_INSB_IJSH_NSC_ILi8EEEEEENSB_IJSE_SH_EEEEEEEvEENS16_INSA_30SM90_TMA_LOAD_IM2COL_MULTICASTES1H_vEEEENS_8epilogue10collective18CollectiveEpilogueINS1M_23Sm100TmaWarpSpecializedILi1ELi1ELi32ELb0ELb0EEEJSJ_NSB_IJNSX_ISH_SE_EES1R_EEESK_NSB_IJlNSB_IJSE_llEEESZ_EEESK_S1U_NS1M_6fusion15FusionCallbacksIS1Q_NS1V_17LinearCombinationISK_fSK_fLNS_15FloatRoundStyleE2EEESJ_S1S_JEEENSA_5SM1004TMEM4LOAD26SM100_TMEM_LOAD_16dp32b32xES17_NS18_IS1A_S1C_NSX_INSB_IJS1D_SH_EEENSB_IJSH_SE_EEEEEEENSA_39AutoVectorizingCopyWithAssumedAlignmentILi128EEENSA_14SM90_TMA_STOREES28_S2A_S2A_EEEvvEEEEvNT_6ParamsE)
        /*0008*/ 	.word	0x0000007a


	//----- nvinfo : EIATTR_FRAME_SIZE
	.align		4
.L_19:
        /*000c*/ 	.byte	0x04, 0x11
        /*000e*/ 	.short	(.L_21 - .L_20)
	.align		4
.L_20:
        /*0010*/ 	.word	index@($__internal_2_$__cuda_sm10x_tcgen05_guardrail_trap_unallocated_columns_being_dealloced)
        /*0014*/ 	.word	0x00000008


	//----- nvinfo : EIATTR_FRAME_SIZE
	.align		4
.L_21:
        /*0018*/ 	.byte	0x04, 0x11
        /*001a*/ 	.short	(.L_23 - .L_22)
	.align		4
.L_22:
        /*001c*/ 	.word	index@($__internal_1_$__cuda_sm10x_tcgen05_guardrail_trap_phase_invalid_during_alloc)
        /*0020*/ 	.word	0x00000008


	//----- nvinfo : EIATTR_FRAME_SIZE
	.align		4
.L_23:
        /*0024*/ 	.byte	0x04, 0x11
        /*0026*/ 	.short	(.L_25 - .L_24)
	.align		4
.L_24:
        /*0028*/ 	.word	index@($__internal_0_$__cuda_sm10x_tcgen05_guardrail_trap_col_being_dealloced_not_returned_by_alloc)
        /*002c*/ 	.word	0x00000008


	//----- nvinfo : EIATTR_FRAME_SIZE
	.align		4
.L_25:
        /*0030*/ 	.byte	0x04, 0x11
        /*0032*/ 	.short	(.L_27 - .L_26)
	.align		4
.L_26:
        /*0034*/ 	.word	index@(_ZN7cutlass13device_kernelINS_4conv6kernel13ConvUniversalINS1_16ConvProblemShapeILNS1_8OperatorE2ELi2EEENS1_10collective14CollectiveConvINS1_47MainloopSm100TmaUmmaWarpSpecializedImplicitGemmILS5_2ELi27ELi2ELi1ELi2EN4cute5tupleIJNSA_1CILi2EEENSC_ILi1EEESE_EEEEENSB_IJNSC_ILi64EEENSB_IJSH_EEESI_EEENS_12float_e4m3_tESK_NSA_8TiledMMAINSA_8MMA_AtomIJNSA_10MMA_TraitsINSA_19SM100_MMA_F8F6F4_SSEJSK_SK_fSH_SH_NSA_17integral_constantINSA_4UMMA5MajorELSR_1EEESS_NSP_INSQ_7ScaleInELST_0EEESU_EEEEEENSA_6LayoutINSB_IJSE_SE_SE_EEENSB_IJNSC_ILi0EEESZ_SZ_EEEEENSB_IJNSA_10UnderscoreES12_S12_EEEEENS7_6detail27Sm100ImplicitGemmTileTraitsINSA_13SM90_TMA_LOADENSA_14ComposedLayoutINSA_7SwizzleILi2ELi4ELi3EEENSA_18smem_ptr_flag_bitsILi8EEENSX_INSB_IJSH_NSC_ILi8EEEEEENSB_IJSE_SH_EEEEEEEvEENS16_INSA_30SM90_TMA_LOAD_IM2COL_MULTICASTES1H_vEEEENS_8epilogue10collective18CollectiveEpilogueINS1M_23Sm100TmaWarpSpecializedILi1ELi1ELi32ELb0ELb0EEEJSJ_NSB_IJNSX_ISH_SE_EES1R_EEESK_NSB_IJlNSB_IJSE_llEEESZ_EEESK_S1U_NS1M_6fusion15FusionCallbacksIS1Q_NS1V_17LinearCombinationISK_fSK_fLNS_15FloatRoundStyleE2EEESJ_S1S_JEEENSA_5SM1004TMEM4LOAD26SM100_TMEM_LOAD_16dp32b32xES17_NS18_IS1A_S1C_NSX_INSB_IJS1D_SH_EEENSB_IJSH_SE_EEEEEEENSA_39AutoVectorizingCopyWithAssumedAlignmentILi128EEENSA_14SM90_TMA_STOREES28_S2A_S2A_EEEvvEEEEvNT_6ParamsE)
        /*0038*/ 	.word	0x00000008


	//----- nvinfo : EIATTR_MIN_STACK_SIZE
	.align		4
.L_27:
        /*003c*/ 	.byte	0x04, 0x12
        /*003e*/ 	.short	(.L_29 - .L_28)
	.align		4
.L_28:
        /*0040*/ 	.word	index@(_ZN7cutlass13device_kernelINS_4conv6kernel13ConvUniversalINS1_16ConvProblemShapeILNS1_8OperatorE2ELi2EEENS1_10collective14CollectiveConvINS1_47MainloopSm100TmaUmmaWarpSpecializedImplicitGemmILS5_2ELi27ELi2ELi1ELi2EN4cute5tupleIJNSA_1CILi2EEENSC_ILi1EEESE_EEEEENSB_IJNSC_ILi64EEENSB_IJSH_EEESI_EEENS_12float_e4m3_tESK_NSA_8TiledMMAINSA_8MMA_AtomIJNSA_10MMA_TraitsINSA_19SM100_MMA_F8F6F4_SSEJSK_SK_fSH_SH_NSA_17integral_constantINSA_4UMMA5MajorELSR_1EEESS_NSP_INSQ_7ScaleInELST_0EEESU_EEEEEENSA_6LayoutINSB_IJSE_SE_SE_EEENSB_IJNSC_ILi0EEESZ_SZ_EEEEENSB_IJNSA_10UnderscoreES12_S12_EEEEENS7_6detail27Sm100ImplicitGemmTileTraitsINSA_13SM90_TMA_LOADENSA_14ComposedLayoutINSA_7SwizzleILi2ELi4ELi3EEENSA_18smem_ptr_flag_bitsILi8EEENSX_INSB_IJSH_NSC_ILi8EEEEEENSB_IJSE_SH_EEEEEEEvEENS16_INSA_30SM90_TMA_LOAD_IM2COL_MULTICASTES1H_vEEEENS_8epilogue10collective18CollectiveEpilogueINS1M_23Sm100TmaWarpSpecializedILi1ELi1ELi32ELb0ELb0EEEJSJ_NSB_IJNSX_ISH_SE_EES1R_EEESK_NSB_IJlNSB_IJSE_llEEESZ_EEESK_S1U_NS1M_6fusion15FusionCallbacksIS1Q_NS1V_17LinearCombinationISK_fSK_fLNS_15FloatRoundStyleE2EEESJ_S1S_JEEENSA_5SM1004TMEM4LOAD26SM100_TMEM_LOAD_16dp32b32xES17_NS18_IS1A_S1C_NSX_INSB_IJS1D_SH_EEENSB_IJSH_SE_EEEEEEENSA_39AutoVectorizingCopyWithAssumedAlignmentILi128EEENSA_14SM90_TMA_STOREES28_S2A_S2A_EEEvvEEEEvNT_6ParamsE)
        /*0044*/ 	.word	0x00000008
.L_29:


//--------------------- .nv.compat                --------------------------
	.section	.nv.compat,"",@"SHT_CUDA_COMPAT_INFO"
	.align	4
        /*0000*/ 	.byte	0x02, 0x09, 0x01, 0x00, 0x02, 0x02, 0x02, 0x00, 0x02, 0x05, 0x05, 0x00, 0x03, 0x07, 0x01, 0x01
        /*0010*/ 	.byte	0x02, 0x03, 0x01, 0x00, 0x02, 0x06, 0x01, 0x00, 0x04, 0x0b, 0x08, 0x00, 0x09, 0x00, 0x00, 0x00
        /*0020*/ 	.byte	0x00, 0x00, 0x00, 0x00


//--------------------- .nv.info._ZN7cutlass13device_kernelINS_4conv6kernel13ConvUniversalINS1_16ConvProblemShapeILNS1_8OperatorE2ELi2EEENS1_10collective14CollectiveConvINS1_47MainloopSm100TmaUmmaWarpSpecializedImplicitGemmILS5_2ELi27ELi2ELi1ELi2EN4cute5tupleIJNSA_1CILi2EEENSC_ILi1EEESE_EEEEENSB_IJNSC_ILi64EEENSB_IJSH_EEESI_EEENS_12float_e4m3_tESK_NSA_8TiledMMAINSA_8MMA_AtomIJNSA_10MMA_TraitsINSA_19SM100_MMA_F8F6F4_SSEJSK_SK_fSH_SH_NSA_17integral_constantINSA_4UMMA5MajorELSR_1EEESS_NSP_INSQ_7ScaleInELST_0EEESU_EEEEEENSA_6LayoutINSB_IJSE_SE_SE_EEENSB_IJNSC_ILi0EEESZ_SZ_EEEEENSB_IJNSA_10UnderscoreES12_S12_EEEEENS7_6detail27Sm100ImplicitGemmTileTraitsINSA_13SM90_TMA_LOADENSA_14ComposedLayoutINSA_7SwizzleILi2ELi4ELi3EEENSA_18smem_ptr_flag_bitsILi8EEENSX_INSB_IJSH_NSC_ILi8EEEEEENSB_IJSE_SH_EEEEEEEvEENS16_INSA_30SM90_TMA_LOAD_IM2COL_MULTICASTES1H_vEEEENS_8epilogue10collective18CollectiveEpilogueINS1M_23Sm100TmaWarpSpecializedILi1ELi1ELi32ELb0ELb0EEEJSJ_NSB_IJNSX_ISH_SE_EES1R_EEESK_NSB_IJlNSB_IJSE_llEEESZ_EEESK_S1U_NS1M_6fusion15FusionCallbacksIS1Q_NS1V_17LinearCombinationISK_fSK_fLNS_15FloatRoundStyleE2EEESJ_S1S_JEEENSA_5SM1004TMEM4LOAD26SM100_TMEM_LOAD_16dp32b32xES17_NS18_IS1A_S1C_NSX_INSB_IJS1D_SH_EEENSB_IJSH_SE_EEEEEEENSA_39AutoVectorizingCopyWithAssumedAlignmentILi128EEENSA_14SM90_TMA_STOREES28_S2A_S2A_EEEvvEEEEvNT_6ParamsE --------------------------
	.section	.nv.info._ZN7cutlass13device_kernelINS_4conv6kernel13ConvUniversalINS1_16ConvProblemShapeILNS1_8OperatorE2ELi2EEENS1_10collective14CollectiveConvINS1_47MainloopSm100TmaUmmaWarpSpecializedImplicitGemmILS5_2ELi27ELi2ELi1ELi2EN4cute5tupleIJNSA_1CILi2EEENSC_ILi1EEESE_EEEEENSB_IJNSC_ILi64EEENSB_IJSH_EEESI_EEENS_12float_e4m3_tESK_NSA_8TiledMMAINSA_8MMA_AtomIJNSA_10MMA_TraitsINSA_19SM100_MMA_F8F6F4_SSEJSK_SK_fSH_SH_NSA_17integral_constantINSA_4UMMA5MajorELSR_1EEESS_NSP_INSQ_7ScaleInELST_0EEESU_EEEEEENSA_6LayoutINSB_IJSE_SE_SE_EEENSB_IJNSC_ILi0EEESZ_SZ_EEEEENSB_IJNSA_10UnderscoreES12_S12_EEEEENS7_6detail27Sm100ImplicitGemmTileTraitsINSA_13SM90_TMA_LOADENSA_14ComposedLayoutINSA_7SwizzleILi2ELi4ELi3EEENSA_18smem_ptr_flag_bitsILi8EEENSX_INSB_IJSH_NSC_ILi8EEEEEENSB_IJSE_SH_EEEEEEEvEENS16_INSA_30SM90_TMA_LOAD_IM2COL_MULTICASTES1H_vEEEENS_8epilogue10collective18CollectiveEpilogueINS1M_23Sm100TmaWarpSpecializedILi1ELi1ELi32ELb0ELb0EEEJSJ_NSB_IJNSX_ISH_SE_EES1R_EEESK_NSB_IJlNSB_IJSE_llEEESZ_EEESK_S1U_NS1M_6fusion15FusionCallbacksIS1Q_NS1V_17LinearCombinationISK_fSK_fLNS_15FloatRoundStyleE2EEESJ_S1S_JEEENSA_5SM1004TMEM4LOAD26SM100_TMEM_LOAD_16dp32b32xES17_NS18_IS1A_S1C_NSX_INSB_IJS1D_SH_EEENSB_IJSH_SE_EEEEEEENSA_39AutoVectorizingCopyWithAssumedAlignmentILi128EEENSA_14SM90_TMA_STOREES28_S2A_S2A_EEEvvEEEEvNT_6ParamsE,"",@"SHT_CUDA_INFO"
	.sectionflags	@""
	.align	4


	//----- nvinfo : EIATTR_CUDA_API_VERSION
	.align		4
        /*0000*/ 	.byte	0x04, 0x37
        /*0002*/ 	.short	(.L_31 - .L_30)
.L_30:
        /*0004*/ 	.word	0x00000082


	//----- nvinfo : EIATTR_KPARAM_INFO
	.align		4
.L_31:
        /*0008*/ 	.byte	0x04, 0x17
        /*000a*/ 	.short	(.L_33 - .L_32)
.L_32:
        /*000c*/ 	.word	0x00000000
        /*0010*/ 	.short	0x0000
        /*0012*/ 	.short	0x0000
        /*0014*/ 	.byte	0x00, 0xf0, 0x01, 0x20


	//----- nvinfo : EIATTR_AT_ENTRY_FRAGMENTS
	.align		4
.L_33:
        /*0018*/ 	.byte	0x04, 0x4f
        /*001a*/ 	.short	(.L_35 - .L_34)


	//   ....[0]....
.L_34:
        /*001c*/ 	.word	0x00000006


	//----- nvinfo : EIATTR_RESERVED_SMEM_USED
	.align		4
.L_35:
        /*0020*/ 	.byte	0x01, 0x41
	.zero		2


	//----- nvinfo : EIATTR_SPARSE_MMA_MASK
	.align		4
        /*0024*/ 	.byte	0x03, 0x50
        /*0026*/ 	.short	0x0000


	//----- nvinfo : EIATTR_TCGEN05_1CTA_USED
	.align		4
        /*0028*/ 	.byte	0x01, 0x51
	.zero		2


	//----- nvinfo : EIATTR_MAXREG_COUNT
	.align		4
        /*002c*/ 	.byte	0x03, 0x1b
        /*002e*/ 	.short	0x00ff


	//----- nvinfo : EIATTR_NUM_BARRIERS
	.align		4
        /*0030*/ 	.byte	0x02, 0x4c
        /*0032*/ 	.byte	0x07
	.zero		1


	//----- nvinfo : EIATTR_EXTERNS
	.align		4
        /*0034*/ 	.byte	0x04, 0x0f
        /*0036*/ 	.short	(.L_37 - .L_36)


	//   ....[0]....
	.align		4
.L_36:
        /*0038*/ 	.word	index@(__assertfail)


	//----- nvinfo : EIATTR_MERCURY_ISA_VERSION
	.align		4
.L_37:
        /*003c*/ 	.byte	0x03, 0x5f
        /*003e*/ 	.short	0x0101


	//----- nvinfo : EIATTR_INT_WARP_WIDE_INSTR_OFFSETS
	.align		4
        /*0040*/ 	.byte	0x04, 0x31
        /*0042*/ 	.short	(.L_39 - .L_38)


	//   ....[0]....
.L_38:
        /*0044*/ 	.word	0x00004a70


	//   ....[1]....
        /*0048*/ 	.word	0x00004a90


	//   ....[2]....
        /*004c*/ 	.word	0x00004ac0


	//   ....[3]....
        /*0050*/ 	.word	0x000058a0


	//   ....[4]....
        /*0054*/ 	.word	0x00007930


	//----- nvinfo : EIATTR_COOP_GROUP_MASK_REGIDS
	.align		4
.L_39:
        /*0058*/ 	.byte	0x04, 0x29
        /*005a*/ 	.short	(.L_41 - .L_40)


	//   ....[0]....
.L_40:
        /*005c*/ 	.word	0xffffffff


	//   ....[1]....
        /*0060*/ 	.word	0xffffffff


	//   ....[2]....
        /*0064*/ 	.word	0xffffffff


	//   ....[3]....
        /*0068*/ 	.word	0xffffffff


	//   ....[4]....
        /*006c*/ 	.word	0xffffffff


	//   ....[5]....
        /*0070*/ 	.word	0xffffffff


	//   ....[6]....
        /*0074*/ 	.word	0xffffffff


	//   ....[7]....
        /*0078*/ 	.word	0xffffffff


	//   ....[8]....
        /*007c*/ 	.word	0xffffffff


	//   ....[9]....
        /*0080*/ 	.word	0xffffffff


	//   ....[10]....
        /*0084*/ 	.word	0xffffffff


	//   ....[11]....
        /*0088*/ 	.word	0xffffffff


	//   ....[12]....
        /*008c*/ 	.word	0xffffffff


	//----- nvinfo : EIATTR_COOP_GROUP_INSTR_OFFSETS
	.align		4
.L_41:
        /*0090*/ 	.byte	0x04, 0x28
        /*0092*/ 	.short	(.L_43 - .L_42)


	//   ....[0]....
.L_42:
        /*0094*/ 	.word	0x000000a0


	//   ....[1]....
        /*0098*/ 	.word	0x000004e0


	//   ....[2]....
        /*009c*/ 	.word	0x00000980


	//   ....[3]....
        /*00a0*/ 	.word	0x00000ac0


	//   ....[4]....
        /*00a4*/ 	.word	0x00000bc0


	//   ....[5]....
        /*00a8*/ 	.word	0x00000d10


	//   ....[6]....
        /*00ac*/ 	.word	0x00000f10


	//   ....[7]....
        /*00b0*/ 	.word	0x000026f0


	//   ....[8]....
        /*00b4*/ 	.word	0x00003eb0


	//   ....[9]....
        /*00b8*/ 	.word	0x000040c0


	//   ....[10]....
        /*00bc*/ 	.word	0x000040f0


	//   ....[11]....
        /*00c0*/ 	.word	0x00004950


	//   ....[12]....
        /*00c4*/ 	.word	0x00004b90


	//----- nvinfo : EIATTR_VRC_CTA_INIT_COUNT
	.align		4
.L_43:
        /*00c8*/ 	.byte	0x02, 0x4a
        /*00ca*/ 	.byte	0x80
	.zero		1


	//----- nvinfo : EIATTR_SYSCALL_OFFSETS
	.align		4
        /*00cc*/ 	.byte	0x04, 0x46
        /*00ce*/ 	.short	(.L_45 - .L_44)


	//   ....[0]....
.L_44:
        /*00d0*/ 	.word	0x00006590


	//   ....[1]....
        /*00d4*/ 	.word	0x000066d0


	//   ....[2]....
        /*00d8*/ 	.word	0x00006de0


	//----- nvinfo : EIATTR_MBARRIER_INSTR_OFFSETS
	.align		4
.L_45:
        /*00dc*/ 	.byte	0x04, 0x39
        /*00de*/ 	.short	(.L_47 - .L_46)


	//   ....[0]....
.L_46:
        /*00e0*/ 	.word	0x00000600
        /*00e4*/ 	.word	0x000000ff
        /*00e8*/ 	.word	0x00000000
        /*00ec*/ 	.short	0x0100
        /*00ee*/ 	.byte	0x07
	.zero		1


	//   ....[1]....
        /*00f0*/ 	.word	0x00000610
        /*00f4*/ 	.word	0x000000ff
        /*00f8*/ 	.word	0x000000d8
        /*00fc*/ 	.short	0x0100
        /*00fe*/ 	.byte	0x07
	.zero		1


	//   ....[2]....
        /*0100*/ 	.word	0x00000620
        /*0104*/ 	.word	0x000000ff
        /*0108*/ 	.word	0x00000008
        /*010c*/ 	.short	0x0100
        /*010e*/ 	.byte	0x07
	.zero		1


	//   ....[3]....
        /*0110*/ 	.word	0x00000630
        /*0114*/ 	.word	0x000000ff
        /*0118*/ 	.word	0x000000e0
        /*011c*/ 	.short	0x0100
        /*011e*/ 	.byte	0x07
	.zero		1


	//   ....[4]....
        /*0120*/ 	.word	0x00000640
        /*0124*/ 	.word	0x000000ff
        /*0128*/ 	.word	0x00000010
        /*012c*/ 	.short	0x0100
        /*012e*/ 	.byte	0x07
	.zero		1


	//   ....[5]....
        /*0130*/ 	.word	0x00000650
        /*0134*/ 	.word	0x000000ff
        /*0138*/ 	.word	0x000000e8
        /*013c*/ 	.short	0x0100
        /*013e*/ 	.byte	0x07
	.zero		1


	//   ....[6]....
        /*0140*/ 	.word	0x00000660
        /*0144*/ 	.word	0x000000ff
        /*0148*/ 	.word	0x00000018
        /*014c*/ 	.short	0x0100
        /*014e*/ 	.byte	0x07
	.zero		1


	//   ....[7]....
        /*0150*/ 	.word	0x00000670
        /*0154*/ 	.word	0x000000ff
        /*0158*/ 	.word	0x000000f0
        /*015c*/ 	.short	0x0100
        /*015e*/ 	.byte	0x07
	.zero		1


	//   ....[8]....
        /*0160*/ 	.word	0x00000680
        /*0164*/ 	.word	0x000000ff
        /*0168*/ 	.word	0x00000020
        /*016c*/ 	.short	0x0100
        /*016e*/ 	.byte	0x07
	.zero		1


	//   ....[9]....
        /*0170*/ 	.word	0x00000690
        /*0174*/ 	.word	0x000000ff
        /*0178*/ 	.word	0x000000f8
        /*017c*/ 	.short	0x0100
        /*017e*/ 	.byte	0x07
	.zero		1


	//   ....[10]....
        /*0180*/ 	.word	0x000006a0
        /*0184*/ 	.word	0x000000ff
        /*0188*/ 	.word	0x00000028
        /*018c*/ 	.short	0x0100
        /*018e*/ 	.byte	0x07
	.zero		1


	//   ....[11]....
        /*0190*/ 	.word	0x000006b0
        /*0194*/ 	.word	0x000000ff
        /*0198*/ 	.word	0x00000100
        /*019c*/ 	.short	0x0100
        /*019e*/ 	.byte	0x07
	.zero		1


	//   ....[12]....
        /*01a0*/ 	.word	0x000006c0
        /*01a4*/ 	.word	0x000000ff
        /*01a8*/ 	.word	0x00000030
        /*01ac*/ 	.short	0x0100
        /*01ae*/ 	.byte	0x07
	.zero		1


	//   ....[13]....
        /*01b0*/ 	.word	0x000006d0
        /*01b4*/ 	.word	0x000000ff
        /*01b8*/ 	.word	0x00000108
        /*01bc*/ 	.short	0x0100
        /*01be*/ 	.byte	0x07
	.zero		1


	//   ....[14]....
        /*01c0*/ 	.word	0x000006e0
        /*01c4*/ 	.word	0x000000ff
        /*01c8*/ 	.word	0x00000038
        /*01cc*/ 	.short	0x0100
        /*01ce*/ 	.byte	0x07
	.zero		1


	//   ....[15]....
        /*01d0*/ 	.word	0x000006f0
        /*01d4*/ 	.word	0x000000ff
        /*01d8*/ 	.word	0x00000110
        /*01dc*/ 	.short	0x0100
        /*01de*/ 	.byte	0x07
	.zero		1


	//   ....[16]....
        /*01e0*/ 	.word	0x00000700
        /*01e4*/ 	.word	0x000000ff
        /*01e8*/ 	.word	0x00000040
        /*01ec*/ 	.short	0x0100
        /*01ee*/ 	.byte	0x07
	.zero		1


	//   ....[17]....
        /*01f0*/ 	.word	0x00000710
        /*01f4*/ 	.word	0x000000ff
        /*01f8*/ 	.word	0x00000118
        /*01fc*/ 	.short	0x0100
        /*01fe*/ 	.byte	0x07
	.zero		1


	//   ....[18]....
        /*0200*/ 	.word	0x00000720
        /*0204*/ 	.word	0x000000ff
        /*0208*/ 	.word	0x00000048
        /*020c*/ 	.short	0x0100
        /*020e*/ 	.byte	0x07
	.zero		1


	//   ....[19]....
        /*0210*/ 	.word	0x00000730
        /*0214*/ 	.word	0x000000ff
        /*0218*/ 	.word	0x00000120
        /*021c*/ 	.short	0x0100
        /*021e*/ 	.byte	0x07
	.zero		1


	//   ....[20]....
        /*0220*/ 	.word	0x00000740
        /*0224*/ 	.word	0x000000ff
        /*0228*/ 	.word	0x00000050
        /*022c*/ 	.short	0x0100
        /*022e*/ 	.byte	0x07
	.zero		1


	//   ....[21]....
        /*0230*/ 	.word	0x00000750
        /*0234*/ 	.word	0x000000ff
        /*0238*/ 	.word	0x00000128
        /*023c*/ 	.short	0x0100
        /*023e*/ 	.byte	0x07
	.zero		1


	//   ....[22]....
        /*0240*/ 	.word	0x00000760
        /*0244*/ 	.word	0x000000ff
        /*0248*/ 	.word	0x00000058
        /*024c*/ 	.short	0x0100
        /*024e*/ 	.byte	0x07
	.zero		1


	//   ....[23]....
        /*0250*/ 	.word	0x00000770
        /*0254*/ 	.word	0x000000ff
        /*0258*/ 	.word	0x00000130
        /*025c*/ 	.short	0x0100
        /*025e*/ 	.byte	0x07
	.zero		1


	//   ....[24]....
        /*0260*/ 	.word	0x00000780
        /*0264*/ 	.word	0x000000ff
        /*0268*/ 	.word	0x00000060
        /*026c*/ 	.short	0x0100
        /*026e*/ 	.byte	0x07
	.zero		1


	//   ....[25]....
        /*0270*/ 	.word	0x00000790
        /*0274*/ 	.word	0x000000ff
        /*0278*/ 	.word	0x00000138
        /*027c*/ 	.short	0x0100
        /*027e*/ 	.byte	0x07
	.zero		1


	//   ....[26]....
        /*0280*/ 	.word	0x000007a0
        /*0284*/ 	.word	0x000000ff
        /*0288*/ 	.word	0x00000068
        /*028c*/ 	.short	0x0100
        /*028e*/ 	.byte	0x07
	.zero		1


	//   ....[27]....
        /*0290*/ 	.word	0x000007b0
        /*0294*/ 	.word	0x000000ff
        /*0298*/ 	.word	0x00000140
        /*029c*/ 	.short	0x0100
        /*029e*/ 	.byte	0x07
	.zero		1


	//   ....[28]....
        /*02a0*/ 	.word	0x000007c0
        /*02a4*/ 	.word	0x000000ff
        /*02a8*/ 	.word	0x00000070
        /*02ac*/ 	.short	0x0100
        /*02ae*/ 	.byte	0x07
	.zero		1


	//   ....[29]....
        /*02b0*/ 	.word	0x000007d0
        /*02b4*/ 	.word	0x000000ff
        /*02b8*/ 	.word	0x00000148
        /*02bc*/ 	.short	0x0100
        /*02be*/ 	.byte	0x07
	.zero		1


	//   ....[30]....
        /*02c0*/ 	.word	0x000007e0
        /*02c4*/ 	.word	0x000000ff
        /*02c8*/ 	.word	0x00000078
        /*02cc*/ 	.short	0x0100
        /*02ce*/ 	.byte	0x07
	.zero		1


	//   ....[31]....
        /*02d0*/ 	.word	0x000007f0
        /*02d4*/ 	.word	0x000000ff
        /*02d8*/ 	.word	0x00000150
        /*02dc*/ 	.short	0x0100
        /*02de*/ 	.byte	0x07
	.zero		1


	//   ....[32]....
        /*02e0*/ 	.word	0x00000800
        /*02e4*/ 	.word	0x000000ff
        /*02e8*/ 	.word	0x00000080
        /*02ec*/ 	.short	0x0100
        /*02ee*/ 	.byte	0x07
	.zero		1


	//   ....[33]....
        /*02f0*/ 	.word	0x00000810
        /*02f4*/ 	.word	0x000000ff
        /*02f8*/ 	.word	0x00000158
        /*02fc*/ 	.short	0x0100
        /*02fe*/ 	.byte	0x07
	.zero		1


	//   ....[34]....
        /*0300*/ 	.word	0x00000820
        /*0304*/ 	.word	0x000000ff
        /*0308*/ 	.word	0x00000088
        /*030c*/ 	.short	0x0100
        /*030e*/ 	.byte	0x07
	.zero		1


	//   ....[35]....
        /*0310*/ 	.word	0x00000830
        /*0314*/ 	.word	0x000000ff
        /*0318*/ 	.word	0x00000160
        /*031c*/ 	.short	0x0100
        /*031e*/ 	.byte	0x07
	.zero		1


	//   ....[36]....
        /*0320*/ 	.word	0x00000840
        /*0324*/ 	.word	0x000000ff
        /*0328*/ 	.word	0x00000090
        /*032c*/ 	.short	0x0100
        /*032e*/ 	.byte	0x07
	.zero		1


	//   ....[37]....
        /*0330*/ 	.word	0x00000850
        /*0334*/ 	.word	0x000000ff
        /*0338*/ 	.word	0x00000168
        /*033c*/ 	.short	0x0100
        /*033e*/ 	.byte	0x07
	.zero		1


	//   ....[38]....
        /*0340*/ 	.word	0x00000860
        /*0344*/ 	.word	0x000000ff
        /*0348*/ 	.word	0x00000098
        /*034c*/ 	.short	0x0100
        /*034e*/ 	.byte	0x07
	.zero		1


	//   ....[39]....
        /*0350*/ 	.word	0x00000870
        /*0354*/ 	.word	0x000000ff
        /*0358*/ 	.word	0x00000170
        /*035c*/ 	.short	0x0100
        /*035e*/ 	.byte	0x07
	.zero		1


	//   ....[40]....
        /*0360*/ 	.word	0x00000880
        /*0364*/ 	.word	0x000000ff
        /*0368*/ 	.word	0x000000a0
        /*036c*/ 	.short	0x0100
        /*036e*/ 	.byte	0x07
	.zero		1


	//   ....[41]....
        /*0370*/ 	.word	0x00000890
        /*0374*/ 	.word	0x000000ff
        /*0378*/ 	.word	0x00000178
        /*037c*/ 	.short	0x0100
        /*037e*/ 	.byte	0x07
	.zero		1


	//   ....[42]....
        /*0380*/ 	.word	0x000008a0
        /*0384*/ 	.word	0x000000ff
        /*0388*/ 	.word	0x000000a8
        /*038c*/ 	.short	0x0100
        /*038e*/ 	.byte	0x07
	.zero		1


	//   ....[43]....
        /*0390*/ 	.word	0x000008b0
        /*0394*/ 	.word	0x000000ff
        /*0398*/ 	.word	0x00000180
        /*039c*/ 	.short	0x0100
        /*039e*/ 	.byte	0x07
	.zero		1


	//   ....[44]....
        /*03a0*/ 	.word	0x000008c0
        /*03a4*/ 	.word	0x000000ff
        /*03a8*/ 	.word	0x000000b0
        /*03ac*/ 	.short	0x0100
        /*03ae*/ 	.byte	0x07
	.zero		1


	//   ....[45]....
        /*03b0*/ 	.word	0x000008d0
        /*03b4*/ 	.word	0x000000ff
        /*03b8*/ 	.word	0x00000188
        /*03bc*/ 	.short	0x0100
        /*03be*/ 	.byte	0x07
	.zero		1


	//   ....[46]....
        /*03c0*/ 	.word	0x000008e0
        /*03c4*/ 	.word	0x000000ff
        /*03c8*/ 	.word	0x000000b8
        /*03cc*/ 	.short	0x0100
        /*03ce*/ 	.byte	0x07
	.zero		1


	//   ....[47]....
        /*03d0*/ 	.word	0x000008f0
        /*03d4*/ 	.word	0x000000ff
        /*03d8*/ 	.word	0x00000190
        /*03dc*/ 	.short	0x0100
        /*03de*/ 	.byte	0x07
	.zero		1


	//   ....[48]....
        /*03e0*/ 	.word	0x00000900
        /*03e4*/ 	.word	0x000000ff
        /*03e8*/ 	.word	0x000000c0
        /*03ec*/ 	.short	0x0100
        /*03ee*/ 	.byte	0x07
	.zero		1


	//   ....[49]....
        /*03f0*/ 	.word	0x00000910
        /*03f4*/ 	.word	0x000000ff
        /*03f8*/ 	.word	0x00000198
        /*03fc*/ 	.short	0x0100
        /*03fe*/ 	.byte	0x07
	.zero		1


	//   ....[50]....
        /*0400*/ 	.word	0x00000920
        /*0404*/ 	.word	0x000000ff
        /*0408*/ 	.word	0x000000c8
        /*040c*/ 	.short	0x0100
        /*040e*/ 	.byte	0x07
	.zero		1


	//   ....[51]....
        /*0410*/ 	.word	0x00000930
        /*0414*/ 	.word	0x000000ff
        /*0418*/ 	.word	0x000001a0
        /*041c*/ 	.short	0x0100
        /*041e*/ 	.byte	0x07
	.zero		1


	//   ....[52]....
        /*0420*/ 	.word	0x00000940
        /*0424*/ 	.word	0x000000ff
        /*0428*/ 	.word	0x000000d0
        /*042c*/ 	.short	0x0100
        /*042e*/ 	.byte	0x07
	.zero		1


	//   ....[53]....
        /*0430*/ 	.word	0x00000950
        /*0434*/ 	.word	0x000000ff
        /*0438*/ 	.word	0x000001a8
        /*043c*/ 	.short	0x0100
        /*043e*/ 	.byte	0x07
	.zero		1


	//   ....[54]....
        /*0440*/ 	.word	0x00000a90
        /*0444*/ 	.word	0x000000ff
        /*0448*/ 	.word	0x000001b0
        /*044c*/ 	.short	0x0100
        /*044e*/ 	.byte	0x07
	.zero		1


	//   ....[55]....
        /*0450*/ 	.word	0x00000aa0
        /*0454*/ 	.word	0x000000ff
        /*0458*/ 	.word	0x000001b8
        /*045c*/ 	.short	0x0100
        /*045e*/ 	.byte	0x07
	.zero		1


	//   ....[56]....
        /*0460*/ 	.word	0x00000b90
        /*0464*/ 	.word	0x000000ff
        /*0468*/ 	.word	0x000001c0
        /*046c*/ 	.short	0x0100
        /*046e*/ 	.byte	0x06
	.zero		1


	//   ....[57]....
        /*0470*/ 	.word	0x00000ba0
        /*0474*/ 	.word	0x000000ff
        /*0478*/ 	.word	0x000001c8
        /*047c*/ 	.short	0x0100
        /*047e*/ 	.byte	0x06
	.zero		1


	//   ....[58]....
        /*0480*/ 	.word	0x00000ce0
        /*0484*/ 	.word	0x000000ff
        /*0488*/ 	.word	0x000001d0
        /*048c*/ 	.short	0x0100
        /*048e*/ 	.byte	0x06
	.zero		1


	//   ....[59]....
        /*0490*/ 	.word	0x00000cf0
        /*0494*/ 	.word	0x000000ff
        /*0498*/ 	.word	0x000001d8
        /*049c*/ 	.short	0x0100
        /*049e*/ 	.byte	0x06
	.zero		1


	//   ....[60]....
        /*04a0*/ 	.word	0x00000e20
        /*04a4*/ 	.word	0x000000ff
        /*04a8*/ 	.word	0x000001e0
        /*04ac*/ 	.short	0x0100
        /*04ae*/ 	.byte	0x07
	.zero		1


	//   ....[61]....
        /*04b0*/ 	.word	0x00000e30
        /*04b4*/ 	.word	0x000000ff
        /*04b8*/ 	.word	0x000001f0
        /*04bc*/ 	.short	0x0100
        /*04be*/ 	.byte	0x07
	.zero		1


	//   ....[62]....
        /*04c0*/ 	.word	0x00000e40
        /*04c4*/ 	.word	0x000000ff
        /*04c8*/ 	.word	0x000001e8
        /*04cc*/ 	.short	0x0100
        /*04ce*/ 	.byte	0x07
	.zero		1


	//   ....[63]....
        /*04d0*/ 	.word	0x00000e50
        /*04d4*/ 	.word	0x000000ff
        /*04d8*/ 	.word	0x000001f8
        /*04dc*/ 	.short	0x0100
        /*04de*/ 	.byte	0x07
	.zero		1


	//   ....[64]....
        /*04e0*/ 	.word	0x00001ac0
        /*04e4*/ 	.word	0x000000ff
        /*04e8*/ 	.word	0x000000d8
        /*04ec*/ 	.short	0x010a
        /*04ee*/ 	.byte	0x04
	.zero		1


	//   ....[65]....
        /*04f0*/ 	.word	0x00001da0
        /*04f4*/ 	.word	0x000000ff
        /*04f8*/ 	.word	0x000000d8
        /*04fc*/ 	.short	0x010a
        /*04fe*/ 	.byte	0x1d
	.zero		1


	//   ....[66]....
        /*0500*/ 	.word	0x00001f60
        /*0504*/ 	.word	0x000000ff
        /*0508*/ 	.word	0x000000d8
        /*050c*/ 	.short	0x010a
        /*050e*/ 	.byte	0x11
	.zero		1


	//   ....[67]....
        /*0510*/ 	.word	0x000021a0
        /*0514*/ 	.word	0x000000ff
        /*0518*/ 	.word	0x000001c8
        /*051c*/ 	.short	0x0101
        /*051e*/ 	.byte	0x25
	.zero		1


	//   ....[68]....
        /*0520*/ 	.word	0x000021c0
        /*0524*/ 	.word	0x000000ff
        /*0528*/ 	.word	0x000000d8
        /*052c*/ 	.short	0x010a
        /*052e*/ 	.byte	0x04
	.zero		1


	//   ....[69]....
        /*0530*/ 	.word	0x000022f0
        /*0534*/ 	.word	0x000000ff
        /*0538*/ 	.word	0x000000d8
        /*053c*/ 	.short	0x010a
        /*053e*/ 	.byte	0x21
	.zero		1


	//   ....[70]....
        /*0540*/ 	.word	0x000024b0
        /*0544*/ 	.word	0x000000ff
        /*0548*/ 	.word	0x000000d8
        /*054c*/ 	.short	0x010a
        /*054e*/ 	.byte	0x09
	.zero		1


	//   ....[71]....
        /*0550*/ 	.word	0x00002700
        /*0554*/ 	.word	0x000000ff
        /*0558*/ 	.word	0x000001d0
        /*055c*/ 	.short	0x010a
        /*055e*/ 	.byte	0x25
	.zero		1


	//   ....[72]....
        /*0560*/ 	.word	0x000027c0
        /*0564*/ 	.word	0x000000ff
        /*0568*/ 	.word	0x00000000
        /*056c*/ 	.short	0x0101
        /*056e*/ 	.byte	0x04
	.zero		1


	//   ....[73]....
        /*0570*/ 	.word	0x00002ca0
        /*0574*/ 	.word	0x000000ff
        /*0578*/ 	.word	0x00000000
        /*057c*/ 	.short	0x010a
        /*057e*/ 	.byte	0x04
	.zero		1


	//   ....[74]....
        /*0580*/ 	.word	0x00002d30
        /*0584*/ 	.word	0x000000ff
        /*0588*/ 	.word	0x00000000
        /*058c*/ 	.short	0x010a
        /*058e*/ 	.byte	0x04
	.zero		1


	//   ....[75]....
        /*0590*/ 	.word	0x00002dc0
        /*0594*/ 	.word	0x000000ff
        /*0598*/ 	.word	0x00000000
        /*059c*/ 	.short	0x010a
        /*059e*/ 	.byte	0x04
	.zero		1


	//   ....[76]....
        /*05a0*/ 	.word	0x00002e50
        /*05a4*/ 	.word	0x000000ff
        /*05a8*/ 	.word	0x00000000
        /*05ac*/ 	.short	0x010a
        /*05ae*/ 	.byte	0x04
	.zero		1


	//   ....[77]....
        /*05b0*/ 	.word	0x00002ee0
        /*05b4*/ 	.word	0x000000ff
        /*05b8*/ 	.word	0x00000000
        /*05bc*/ 	.short	0x010a
        /*05be*/ 	.byte	0x04
	.zero		1


	//   ....[78]....
        /*05c0*/ 	.word	0x00002f70
        /*05c4*/ 	.word	0x000000ff
        /*05c8*/ 	.word	0x00000000
        /*05cc*/ 	.short	0x010a
        /*05ce*/ 	.byte	0x04
	.zero		1


	//   ....[79]....
        /*05d0*/ 	.word	0x00003000
        /*05d4*/ 	.word	0x000000ff
        /*05d8*/ 	.word	0x00000000
        /*05dc*/ 	.short	0x010a
        /*05de*/ 	.byte	0x04
	.zero		1


	//   ....[80]....
        /*05e0*/ 	.word	0x00003090
        /*05e4*/ 	.word	0x000000ff
        /*05e8*/ 	.word	0x00000000
        /*05ec*/ 	.short	0x010a
        /*05ee*/ 	.byte	0x04
	.zero		1


	//   ....[81]....
        /*05f0*/ 	.word	0x00003120
        /*05f4*/ 	.word	0x000000ff
        /*05f8*/ 	.word	0x00000000
        /*05fc*/ 	.short	0x010a
        /*05fe*/ 	.byte	0x04
	.zero		1


	//   ....[82]....
        /*0600*/ 	.word	0x000031b0
        /*0604*/ 	.word	0x000000ff
        /*0608*/ 	.word	0x00000000
        /*060c*/ 	.short	0x010a
        /*060e*/ 	.byte	0x04
	.zero		1


	//   ....[83]....
        /*0610*/ 	.word	0x00003240
        /*0614*/ 	.word	0x000000ff
        /*0618*/ 	.word	0x00000000
        /*061c*/ 	.short	0x010a
        /*061e*/ 	.byte	0x04
	.zero		1


	//   ....[84]....
        /*0620*/ 	.word	0x000032d0
        /*0624*/ 	.word	0x000000ff
        /*0628*/ 	.word	0x00000000
        /*062c*/ 	.short	0x010a
        /*062e*/ 	.byte	0x04
	.zero		1


	//   ....[85]....
        /*0630*/ 	.word	0x00003360
        /*0634*/ 	.word	0x000000ff
        /*0638*/ 	.word	0x00000000
        /*063c*/ 	.short	0x010a
        /*063e*/ 	.byte	0x04
	.zero		1


	//   ....[86]....
        /*0640*/ 	.word	0x000033f0
        /*0644*/ 	.word	0x000000ff
        /*0648*/ 	.word	0x00000000
        /*064c*/ 	.short	0x010a
        /*064e*/ 	.byte	0x04
	.zero		1


	//   ....[87]....
        /*0650*/ 	.word	0x00003480
        /*0654*/ 	.word	0x000000ff
        /*0658*/ 	.word	0x00000000
        /*065c*/ 	.short	0x010a
        /*065e*/ 	.byte	0x04
	.zero		1


	//   ....[88]....
        /*0660*/ 	.word	0x00003510
        /*0664*/ 	.word	0x000000ff
        /*0668*/ 	.word	0x00000000
        /*066c*/ 	.short	0x010a
        /*066e*/ 	.byte	0x04
	.zero		1


	//   ....[89]....
        /*0670*/ 	.word	0x000035a0
        /*0674*/ 	.word	0x000000ff
        /*0678*/ 	.word	0x00000000
        /*067c*/ 	.short	0x010a
        /*067e*/ 	.byte	0x04
	.zero		1


	//   ....[90]....
        /*0680*/ 	.word	0x00003630
        /*0684*/ 	.word	0x000000ff
        /*0688*/ 	.word	0x00000000
        /*068c*/ 	.short	0x010a
        /*068e*/ 	.byte	0x04
	.zero		1


	//   ....[91]....
        /*0690*/ 	.word	0x000036c0
        /*0694*/ 	.word	0x000000ff
        /*0698*/ 	.word	0x00000000
        /*069c*/ 	.short	0x010a
        /*069e*/ 	.byte	0x04
	.zero		1


	//   ....[92]....
        /*06a0*/ 	.word	0x00003750
        /*06a4*/ 	.word	0x000000ff
        /*06a8*/ 	.word	0x00000000
        /*06ac*/ 	.short	0x010a
        /*06ae*/ 	.byte	0x04
	.zero		1


	//   ....[93]....
        /*06b0*/ 	.word	0x000037e0
        /*06b4*/ 	.word	0x000000ff
        /*06b8*/ 	.word	0x00000000
        /*06bc*/ 	.short	0x010a
        /*06be*/ 	.byte	0x04
	.zero		1


	//   ....[94]....
        /*06c0*/ 	.word	0x00003870
        /*06c4*/ 	.word	0x000000ff
        /*06c8*/ 	.word	0x00000000
        /*06cc*/ 	.short	0x010a
        /*06ce*/ 	.byte	0x04
	.zero		1


	//   ....[95]....
        /*06d0*/ 	.word	0x00003900
        /*06d4*/ 	.word	0x000000ff
        /*06d8*/ 	.word	0x00000000
        /*06dc*/ 	.short	0x010a
        /*06de*/ 	.byte	0x04
	.zero		1


	//   ....[96]....
        /*06e0*/ 	.word	0x00003990
        /*06e4*/ 	.word	0x000000ff
        /*06e8*/ 	.word	0x00000000
        /*06ec*/ 	.short	0x010a
        /*06ee*/ 	.byte	0x04
	.zero		1


	//   ....[97]....
        /*06f0*/ 	.word	0x00003a20
        /*06f4*/ 	.word	0x000000ff
        /*06f8*/ 	.word	0x00000000
        /*06fc*/ 	.short	0x010a
        /*06fe*/ 	.byte	0x04
	.zero		1


	//   ....[98]....
        /*0700*/ 	.word	0x00003ab0
        /*0704*/ 	.word	0x000000ff
        /*0708*/ 	.word	0x00000000
        /*070c*/ 	.short	0x010a
        /*070e*/ 	.byte	0x04
	.zero		1


	//   ....[99]....
        /*0710*/ 	.word	0x00003b50
        /*0714*/ 	.word	0x00000000
        /*0718*/ 	.word	0x00000000
        /*071c*/ 	.short	0x010a
        /*071e*/ 	.byte	0xff
	.zero		1


	//   ....[100]....
        /*0720*/ 	.word	0x00003c80
        /*0724*/ 	.word	0x000000ff
        /*0728*/ 	.word	0x000001d8
        /*072c*/ 	.short	0x010a
        /*072e*/ 	.byte	0x28
	.zero		1


	//   ....[101]....
        /*0730*/ 	.word	0x00003d20
        /*0734*/ 	.word	0x000000ff
        /*0738*/ 	.word	0x000001d0
        /*073c*/ 	.short	0x010a
        /*073e*/ 	.byte	0x28
	.zero		1


	//   ....[102]....
        /*0740*/ 	.word	0x00003dc0
        /*0744*/ 	.word	0x000000ff
        /*0748*/ 	.word	0x00000000
        /*074c*/ 	.short	0x0101
        /*074e*/ 	.byte	0x06
	.zero		1


	//   ....[103]....
        /*0750*/ 	.word	0x00003e00
        /*0754*/ 	.word	0x000000ff
        /*0758*/ 	.word	0x000001d8
        /*075c*/ 	.short	0x0106
        /*075e*/ 	.byte	0x28
	.zero		1


	//   ....[104]....
        /*0760*/ 	.word	0x00003e40
        /*0764*/ 	.word	0x00000000
        /*0768*/ 	.word	0x000001d8
        /*076c*/ 	.short	0x010a
        /*076e*/ 	.byte	0xff
	.zero		1


	//   ....[105]....
        /*0770*/ 	.word	0x00004350
        /*0774*/ 	.word	0x000000ff
        /*0778*/ 	.word	0x000001d0
        /*077c*/ 	.short	0x010a
        /*077e*/ 	.byte	0x07
	.zero		1


	//   ....[106]....
        /*0780*/ 	.word	0x00004400
        /*0784*/ 	.word	0x000000ff
        /*0788*/ 	.word	0x00000000
        /*078c*/ 	.short	0x0101
        /*078e*/ 	.byte	0x05
	.zero		1


	//   ....[107]....
        /*0790*/ 	.word	0x00004410
        /*0794*/ 	.word	0x000000ff
        /*0798*/ 	.word	0x000001f0
        /*079c*/ 	.short	0x010a
        /*079e*/ 	.byte	0x09
	.zero		1


	//   ....[108]....
        /*07a0*/ 	.word	0x000044a0
        /*07a4*/ 	.word	0x000000ff
        /*07a8*/ 	.word	0x00000000
        /*07ac*/ 	.short	0x010a
        /*07ae*/ 	.byte	0x04
	.zero		1


	//   ....[109]....
        /*07b0*/ 	.word	0x00004540
        /*07b4*/ 	.word	0x000000ff
        /*07b8*/ 	.word	0x00000000
        /*07bc*/ 	.short	0x010a
        /*07be*/ 	.byte	0x08
	.zero		1


	//   ....[110]....
        /*07c0*/ 	.word	0x00004680
        /*07c4*/ 	.word	0x000000ff
        /*07c8*/ 	.word	0x00000000
        /*07cc*/ 	.short	0x010a
        /*07ce*/ 	.byte	0x04
	.zero		1


	//   ....[111]....
        /*07d0*/ 	.word	0x000048a0
        /*07d4*/ 	.word	0x000000ff
        /*07d8*/ 	.word	0x00000000
        /*07dc*/ 	.short	0x010a
        /*07de*/ 	.byte	0x05
	.zero		1


	//   ....[112]....
        /*07e0*/ 	.word	0x00004930
        /*07e4*/ 	.word	0x000000ff
        /*07e8*/ 	.word	0x00000000
        /*07ec*/ 	.short	0x010a
        /*07ee*/ 	.byte	0x06
	.zero		1


	//   ....[113]....
        /*07f0*/ 	.word	0x00004e40
        /*07f4*/ 	.word	0x000000ff
        /*07f8*/ 	.word	0x000001d0
        /*07fc*/ 	.short	0x010a
        /*07fe*/ 	.byte	0x0e
	.zero		1


	//   ....[114]....
        /*0800*/ 	.word	0x00004f40
        /*0804*/ 	.word	0x000000ff
        /*0808*/ 	.word	0x00000000
        /*080c*/ 	.short	0x0101
        /*080e*/ 	.byte	0x10
	.zero		1


	//   ....[115]....
        /*0810*/ 	.word	0x00005270
        /*0814*/ 	.word	0x000000ff
        /*0818*/ 	.word	0x000001c8
        /*081c*/ 	.short	0x010a
        /*081e*/ 	.byte	0x0e
	.zero		1


	//   ....[116]....
        /*0820*/ 	.word	0x00005400
        /*0824*/ 	.word	0x000000ff
        /*0828*/ 	.word	0x000001b8
        /*082c*/ 	.short	0x010a
        /*082e*/ 	.byte	0x0e
	.zero		1


	//   ....[117]....
        /*0830*/ 	.word	0x00005970
        /*0834*/ 	.word	0x000000ff
        /*0838*/ 	.word	0x000001b0
        /*083c*/ 	.short	0x010b
        /*083e*/ 	.byte	0x0e
	.zero		1


	//   ....[118]....
        /*0840*/ 	.word	0x000059a0
        /*0844*/ 	.word	0x000000ff
        /*0848*/ 	.word	0x00000000
        /*084c*/ 	.short	0x0101
        /*084e*/ 	.byte	0x28
	.zero		1


	//   ....[119]....
        /*0850*/ 	.word	0x00005a30
        /*0854*/ 	.word	0x00000000
        /*0858*/ 	.word	0x000001b8
        /*085c*/ 	.short	0x010a
        /*085e*/ 	.byte	0xff
	.zero		1


	//   ....[120]....
        /*0860*/ 	.word	0x00005dd0
        /*0864*/ 	.word	0x000000ff
        /*0868*/ 	.word	0x000001d0
        /*086c*/ 	.short	0x010a
        /*086e*/ 	.byte	0x2b
	.zero		1


	//   ....[121]....
        /*0870*/ 	.word	0x00005f30
        /*0874*/ 	.word	0x000000ff
        /*0878*/ 	.word	0x00000000
        /*087c*/ 	.short	0x0101
        /*087e*/ 	.byte	0x04
	.zero		1


	//   ....[122]....
        /*0880*/ 	.word	0x00006a20
        /*0884*/ 	.word	0x000000ff
        /*0888*/ 	.word	0x000001b0
        /*088c*/ 	.short	0x010a
        /*088e*/ 	.byte	0x2b
	.zero		1


	//   ....[123]....
        /*0890*/ 	.word	0x00006a30
        /*0894*/ 	.word	0x0000005c
        /*0898*/ 	.word	0x000001e0
        /*089c*/ 	.short	0x010a
        /*089e*/ 	.byte	0xff
	.zero		1


	//   ....[124]....
        /*08a0*/ 	.word	0x00006b80
        /*08a4*/ 	.word	0x000000ff
        /*08a8*/ 	.word	0x000001b0
        /*08ac*/ 	.short	0x010a
        /*08ae*/ 	.byte	0x2b
	.zero		1


	//   ....[125]....
        /*08b0*/ 	.word	0x00006c60
        /*08b4*/ 	.word	0x000000ff
        /*08b8*/ 	.word	0x00000000
        /*08bc*/ 	.short	0x0101
        /*08be*/ 	.byte	0x04
	.zero		1


	//   ....[126]....
        /*08c0*/ 	.word	0x00006cc0
        /*08c4*/ 	.word	0x0000005c
        /*08c8*/ 	.word	0x000001e0
        /*08cc*/ 	.short	0x010a
        /*08ce*/ 	.byte	0xff
	.zero		1


	//   ....[127]....
        /*08d0*/ 	.word	0x00007090
        /*08d4*/ 	.word	0x000000ff
        /*08d8*/ 	.word	0x00000000
        /*08dc*/ 	.short	0x0101
        /*08de*/ 	.byte	0x05
	.zero		1


	//   ....[128]....
        /*08e0*/ 	.word	0x00007b10
        /*08e4*/ 	.word	0x00000003
        /*08e8*/ 	.word	0x000000d8
        /*08ec*/ 	.short	0x010a
        /*08ee*/ 	.byte	0xff
	.zero		1


	//   ....[129]....
        /*08f0*/ 	.word	0x00007b70
        /*08f4*/ 	.word	0x00000003
        /*08f8*/ 	.word	0x000000d8
        /*08fc*/ 	.short	0x010a
        /*08fe*/ 	.byte	0xff
	.zero		1


	//   ....[130]....
        /*0900*/ 	.word	0x00007bd0
        /*0904*/ 	.word	0x00000002
        /*0908*/ 	.word	0x000001d0
        /*090c*/ 	.short	0x010a
        /*090e*/ 	.byte	0xff
	.zero		1


	//   ....[131]....
        /*0910*/ 	.word	0x00007c30
        /*0914*/ 	.word	0x00000000
        /*0918*/ 	.word	0x00000000
        /*091c*/ 	.short	0x010a
        /*091e*/ 	.byte	0xff
	.zero		1


	//   ....[132]....
        /*0920*/ 	.word	0x00007c90
        /*0924*/ 	.word	0x00000000
        /*0928*/ 	.word	0x00000000
        /*092c*/ 	.short	0x010a
        /*092e*/ 	.byte	0xff
	.zero		1


	//   ....[133]....
        /*0930*/ 	.word	0x00007cf0
        /*0934*/ 	.word	0x00000000
        /*0938*/ 	.word	0x00000000
        /*093c*/ 	.short	0x010a
        /*093e*/ 	.byte	0xff
	.zero		1


	//   ....[134]....
        /*0940*/ 	.word	0x00007d50
        /*0944*/ 	.word	0x00000000
        /*0948*/ 	.word	0x00000000
        /*094c*/ 	.short	0x010a
        /*094e*/ 	.byte	0xff
	.zero		1


	//   ....[135]....
        /*0950*/ 	.word	0x00007db0
        /*0954*/ 	.word	0x00000000
        /*0958*/ 	.word	0x00000000
        /*095c*/ 	.short	0x010a
        /*095e*/ 	.byte	0xff
	.zero		1


	//   ....[136]....
        /*0960*/ 	.word	0x00007e10
        /*0964*/ 	.word	0x00000000
        /*0968*/ 	.word	0x00000000
        /*096c*/ 	.short	0x010a
        /*096e*/ 	.byte	0xff
	.zero		1


	//   ....[137]....
        /*0970*/ 	.word	0x00007e70
        /*0974*/ 	.word	0x00000000
        /*0978*/ 	.word	0x00000000
        /*097c*/ 	.short	0x010a
        /*097e*/ 	.byte	0xff
	.zero		1


	//   ....[138]....
        /*0980*/ 	.word	0x00007ed0
        /*0984*/ 	.word	0x00000000
        /*0988*/ 	.word	0x00000000
        /*098c*/ 	.short	0x010a
        /*098e*/ 	.byte	0xff
	.zero		1


	//   ....[139]....
        /*0990*/ 	.word	0x00007f30
        /*0994*/ 	.word	0x00000000
        /*0998*/ 	.word	0x00000000
        /*099c*/ 	.short	0x010a
        /*099e*/ 	.byte	0xff
	.zero		1


	//   ....[140]....
        /*09a0*/ 	.word	0x00007f90
        /*09a4*/ 	.word	0x00000000
        /*09a8*/ 	.word	0x00000000
        /*09ac*/ 	.short	0x010a
        /*09ae*/ 	.byte	0xff
	.zero		1


	//   ....[141]....
        /*09b0*/ 	.word	0x00007ff0
        /*09b4*/ 	.word	0x00000000
        /*09b8*/ 	.word	0x00000000
        /*09bc*/ 	.short	0x010a
        /*09be*/ 	.byte	0xff
	.zero		1


	//   ....[142]....
        /*09c0*/ 	.word	0x00008050
        /*09c4*/ 	.word	0x00000000
        /*09c8*/ 	.word	0x00000000
        /*09cc*/ 	.short	0x010a
        /*09ce*/ 	.byte	0xff
	.zero		1


	//   ....[143]....
        /*09d0*/ 	.word	0x000080b0
        /*09d4*/ 	.word	0x00000000
        /*09d8*/ 	.word	0x00000000
        /*09dc*/ 	.short	0x010a
        /*09de*/ 	.byte	0xff
	.zero		1


	//   ....[144]....
        /*09e0*/ 	.word	0x00008110
        /*09e4*/ 	.word	0x00000000
        /*09e8*/ 	.word	0x00000000
        /*09ec*/ 	.short	0x010a
        /*09ee*/ 	.byte	0xff
	.zero		1


	//   ....[145]....
        /*09f0*/ 	.word	0x00008170
        /*09f4*/ 	.word	0x00000000
        /*09f8*/ 	.word	0x00000000
        /*09fc*/ 	.short	0x010a
        /*09fe*/ 	.byte	0xff
	.zero		1


	//   ....[146]....
        /*0a00*/ 	.word	0x000081d0
        /*0a04*/ 	.word	0x00000000
        /*0a08*/ 	.word	0x00000000
        /*0a0c*/ 	.short	0x010a
        /*0a0e*/ 	.byte	0xff
	.zero		1


	//   ....[147]....
        /*0a10*/ 	.word	0x00008230
        /*0a14*/ 	.word	0x00000000
        /*0a18*/ 	.word	0x00000000
        /*0a1c*/ 	.short	0x010a
        /*0a1e*/ 	.byte	0xff
	.zero		1


	//   ....[148]....
        /*0a20*/ 	.word	0x00008290
        /*0a24*/ 	.word	0x00000000
        /*0a28*/ 	.word	0x00000000
        /*0a2c*/ 	.short	0x010a
        /*0a2e*/ 	.byte	0xff
	.zero		1


	//   ....[149]....
        /*0a30*/ 	.word	0x000082f0
        /*0a34*/ 	.word	0x00000000
        /*0a38*/ 	.word	0x00000000
        /*0a3c*/ 	.short	0x010a
        /*0a3e*/ 	.byte	0xff
	.zero		1


	//   ....[150]....
        /*0a40*/ 	.word	0x00008350
        /*0a44*/ 	.word	0x00000000
        /*0a48*/ 	.word	0x00000000
        /*0a4c*/ 	.short	0x010a
        /*0a4e*/ 	.byte	0xff
	.zero		1


	//   ....[151]....
        /*0a50*/ 	.word	0x000083b0
        /*0a54*/ 	.word	0x00000000
        /*0a58*/ 	.word	0x00000000
        /*0a5c*/ 	.short	0x010a
        /*0a5e*/ 	.byte	0xff
	.zero		1


	//   ....[152]....
        /*0a60*/ 	.word	0x00008410
        /*0a64*/ 	.word	0x00000000
        /*0a68*/ 	.word	0x00000000
        /*0a6c*/ 	.short	0x010a
        /*0a6e*/ 	.byte	0xff
	.zero		1


	//   ....[153]....
        /*0a70*/ 	.word	0x00008470
        /*0a74*/ 	.word	0x00000000
        /*0a78*/ 	.word	0x00000000
        /*0a7c*/ 	.short	0x010a
        /*0a7e*/ 	.byte	0xff
	.zero		1


	//   ....[154]....
        /*0a80*/ 	.word	0x000084d0
        /*0a84*/ 	.word	0x00000000
        /*0a88*/ 	.word	0x00000000
        /*0a8c*/ 	.short	0x010a
        /*0a8e*/ 	.byte	0xff
	.zero		1


	//   ....[155]....
        /*0a90*/ 	.word	0x00008530
        /*0a94*/ 	.word	0x00000000
        /*0a98*/ 	.word	0x00000000
        /*0a9c*/ 	.short	0x010a
        /*0a9e*/ 	.byte	0xff
	.zero		1


	//   ....[156]....
        /*0aa0*/ 	.word	0x00008590
        /*0aa4*/ 	.word	0x00000000
        /*0aa8*/ 	.word	0x00000000
        /*0aac*/ 	.short	0x010a
        /*0aae*/ 	.byte	0xff
	.zero		1


	//   ....[157]....
        /*0ab0*/ 	.word	0x000085f0
        /*0ab4*/ 	.word	0x00000004
        /*0ab8*/ 	.word	0x000001d8
        /*0abc*/ 	.short	0x010a
        /*0abe*/ 	.byte	0xff
	.zero		1


	//   ....[158]....
        /*0ac0*/ 	.word	0x00008650
        /*0ac4*/ 	.word	0x00000004
        /*0ac8*/ 	.word	0x000001d0
        /*0acc*/ 	.short	0x010a
        /*0ace*/ 	.byte	0xff
	.zero		1


	//   ....[159]....
        /*0ad0*/ 	.word	0x000086b0
        /*0ad4*/ 	.word	0x00000000
        /*0ad8*/ 	.word	0x000001d0
        /*0adc*/ 	.short	0x010a
        /*0ade*/ 	.byte	0xff
	.zero		1


	//   ....[160]....
        /*0ae0*/ 	.word	0x00008710
        /*0ae4*/ 	.word	0x00000005
        /*0ae8*/ 	.word	0x000001f0
        /*0aec*/ 	.short	0x010a
        /*0aee*/ 	.byte	0xff
	.zero		1


	//   ....[161]....
        /*0af0*/ 	.word	0x00008770
        /*0af4*/ 	.word	0x00000000
        /*0af8*/ 	.word	0x00000000
        /*0afc*/ 	.short	0x010a
        /*0afe*/ 	.byte	0xff
	.zero		1


	//   ....[162]....
        /*0b00*/ 	.word	0x000087d0
        /*0b04*/ 	.word	0x00000000
        /*0b08*/ 	.word	0x00000000
        /*0b0c*/ 	.short	0x010a
        /*0b0e*/ 	.byte	0xff
	.zero		1


	//   ....[163]....
        /*0b10*/ 	.word	0x00008830
        /*0b14*/ 	.word	0x00000000
        /*0b18*/ 	.word	0x00000000
        /*0b1c*/ 	.short	0x010a
        /*0b1e*/ 	.byte	0xff
	.zero		1


	//   ....[164]....
        /*0b20*/ 	.word	0x00008890
        /*0b24*/ 	.word	0x00000000
        /*0b28*/ 	.word	0x000001d0
        /*0b2c*/ 	.short	0x010a
        /*0b2e*/ 	.byte	0xff
	.zero		1


	//   ....[165]....
        /*0b30*/ 	.word	0x000088f0
        /*0b34*/ 	.word	0x00000000
        /*0b38*/ 	.word	0x000001c8
        /*0b3c*/ 	.short	0x010a
        /*0b3e*/ 	.byte	0xff
	.zero		1


	//   ....[166]....
        /*0b40*/ 	.word	0x00008950
        /*0b44*/ 	.word	0x00000000
        /*0b48*/ 	.word	0x000001b8
        /*0b4c*/ 	.short	0x010a
        /*0b4e*/ 	.byte	0xff
	.zero		1


	//   ....[167]....
        /*0b50*/ 	.word	0x000089b0
        /*0b54*/ 	.word	0x00000000
        /*0b58*/ 	.word	0x000001d0
        /*0b5c*/ 	.short	0x010a
        /*0b5e*/ 	.byte	0xff
	.zero		1


	//   ....[168]....
        /*0b60*/ 	.word	0x00008a10
        /*0b64*/ 	.word	0x00000000
        /*0b68*/ 	.word	0x000001b0
        /*0b6c*/ 	.short	0x010a
        /*0b6e*/ 	.byte	0xff
	.zero		1


	//   ....[169]....
        /*0b70*/ 	.word	0x00008a60
        /*0b74*/ 	.word	0x0000005c
        /*0b78*/ 	.word	0x000001e0
        /*0b7c*/ 	.short	0x010a
        /*0b7e*/ 	.byte	0xff
	.zero		1


	//----- nvinfo : EIATTR_NUM_MBARRIERS
	.align		4
.L_47:
        /*0b80*/ 	.byte	0x03, 0x38
        /*0b82*/ 	.short	0x0040


	//----- nvinfo : EIATTR_EXIT_INSTR_OFFSETS
	.align		4
        /*0b84*/ 	.byte	0x04, 0x1c
        /*0b86*/ 	.short	(.L_49 - .L_48)


	//   ....[0]....
.L_48:
        /*0b88*/ 	.word	0x00003b80


	//   ....[1]....
        /*0b8c*/ 	.word	0x00003e10


	//   ....[2]....
        /*0b90*/ 	.word	0x00003e70


	//   ....[3]....
        /*0b94*/ 	.word	0x00004ba0


	//   ....[4]....
        /*0b98*/ 	.word	0x00005a60


	//   ....[5]....
        /*0b9c*/ 	.word	0x00005aa0


	//   ....[6]....
        /*0ba0*/ 	.word	0x00007af0


	//----- nvinfo : EIATTR_MAX_THREADS
	.align		4
.L_49:
        /*0ba4*/ 	.byte	0x04, 0x05
        /*0ba6*/ 	.short	(.L_51 - .L_50)
.L_50:
        /*0ba8*/ 	.word	0x00000100
        /*0bac*/ 	.word	0x00000001
        /*0bb0*/ 	.word	0x00000001


	//----- nvinfo : EIATTR_CRS_STACK_SIZE
	.align		4
.L_51:
        /*0bb4*/ 	.byte	0x04, 0x1e
        /*0bb6*/ 	.short	(.L_53 - .L_52)
.L_52:
        /*0bb8*/ 	.word	0x00000000


	//----- nvinfo : EIATTR_CBANK_PARAM_SIZE
	.align		4
.L_53:
        /*0bbc*/ 	.byte	0x03, 0x19
        /*0bbe*/ 	.short	0x0800


	//----- nvinfo : EIATTR_PARAM_CBANK
	.align		4
        /*0bc0*/ 	.byte	0x04, 0x0a
        /*0bc2*/ 	.short	(.L_55 - .L_54)
	.align		4
.L_54:
        /*0bc4*/ 	.word	index@(.nv.constant0._ZN7cutlass13device_kernelINS_4conv6kernel13ConvUniversalINS1_16ConvProblemShapeILNS1_8OperatorE2ELi2EEENS1_10collective14CollectiveConvINS1_47MainloopSm100TmaUmmaWarpSpecializedImplicitGemmILS5_2ELi27ELi2ELi1ELi2EN4cute5tupleIJNSA_1CILi2EEENSC_ILi1EEESE_EEEEENSB_IJNSC_ILi64EEENSB_IJSH_EEESI_EEENS_12float_e4m3_tESK_NSA_8TiledMMAINSA_8MMA_AtomIJNSA_10MMA_TraitsINSA_19SM100_MMA_F8F6F4_SSEJSK_SK_fSH_SH_NSA_17integral_constantINSA_4UMMA5MajorELSR_1EEESS_NSP_INSQ_7ScaleInELST_0EEESU_EEEEEENSA_6LayoutINSB_IJSE_SE_SE_EEENSB_IJNSC_ILi0EEESZ_SZ_EEEEENSB_IJNSA_10UnderscoreES12_S12_EEEEENS7_6detail27Sm100ImplicitGemmTileTraitsINSA_13SM90_TMA_LOADENSA_14ComposedLayoutINSA_7SwizzleILi2ELi4ELi3EEENSA_18smem_ptr_flag_bitsILi8EEENSX_INSB_IJSH_NSC_ILi8EEEEEENSB_IJSE_SH_EEEEEEEvEENS16_INSA_30SM90_TMA_LOAD_IM2COL_MULTICASTES1H_vEEEENS_8epilogue10collective18CollectiveEpilogueINS1M_23Sm100TmaWarpSpecializedILi1ELi1ELi32ELb0ELb0EEEJSJ_NSB_IJNSX_ISH_SE_EES1R_EEESK_NSB_IJlNSB_IJSE_llEEESZ_EEESK_S1U_NS1M_6fusion15FusionCallbacksIS1Q_NS1V_17LinearCombinationISK_fSK_fLNS_15FloatRoundStyleE2EEESJ_S1S_JEEENSA_5SM1004TMEM4LOAD26SM100_TMEM_LOAD_16dp32b32xES17_NS18_IS1A_S1C_NSX_INSB_IJS1D_SH_EEENSB_IJSH_SE_EEEEEEENSA_39AutoVectorizingCopyWithAssumedAlignmentILi128EEENSA_14SM90_TMA_STOREES28_S2A_S2A_EEEvvEEEEvNT_6ParamsE)
        /*0bc8*/ 	.short	0x0380
        /*0bca*/ 	.short	0x0800


	//----- nvinfo : EIATTR_SW_WAR
	.align		4
.L_55:
        /*0bcc*/ 	.byte	0x04, 0x36
        /*0bce*/ 	.short	(.L_57 - .L_56)
.L_56:
        /*0bd0*/ 	.word	0x00000008
.L_57:


//--------------------- .nv.callgraph             --------------------------
	.section	.nv.callgraph,"",@"SHT_CUDA_CALLGRAPH"
	.align	4
	.sectionentsize	8
	.align		4
        /*0000*/ 	.word	0x00000000
	.align		4
        /*0004*/ 	.word	0xffffffff
	.align		4
        /*0008*/ 	.word	index@(_ZN7cutlass13device_kernelINS_4conv6kernel13ConvUniversalINS1_16ConvProblemShapeILNS1_8OperatorE2ELi2EEENS1_10collective14CollectiveConvINS1_47MainloopSm100TmaUmmaWarpSpecializedImplicitGemmILS5_2ELi27ELi2ELi1ELi2EN4cute5tupleIJNSA_1CILi2EEENSC_ILi1EEESE_EEEEENSB_IJNSC_ILi64EEENSB_IJSH_EEESI_EEENS_12float_e4m3_tESK_NSA_8TiledMMAINSA_8MMA_AtomIJNSA_10MMA_TraitsINSA_19SM100_MMA_F8F6F4_SSEJSK_SK_fSH_SH_NSA_17integral_constantINSA_4UMMA5MajorELSR_1EEESS_NSP_INSQ_7ScaleInELST_0EEESU_EEEEEENSA_6LayoutINSB_IJSE_SE_SE_EEENSB_IJNSC_ILi0EEESZ_SZ_EEEEENSB_IJNSA_10UnderscoreES12_S12_EEEEENS7_6detail27Sm100ImplicitGemmTileTraitsINSA_13SM90_TMA_LOADENSA_14ComposedLayoutINSA_7SwizzleILi2ELi4ELi3EEENSA_18smem_ptr_flag_bitsILi8EEENSX_INSB_IJSH_NSC_ILi8EEEEEENSB_IJSE_SH_EEEEEEEvEENS16_INSA_30SM90_TMA_LOAD_IM2COL_MULTICASTES1H_vEEEENS_8epilogue10collective18CollectiveEpilogueINS1M_23Sm100TmaWarpSpecializedILi1ELi1ELi32ELb0ELb0EEEJSJ_NSB_IJNSX_ISH_SE_EES1R_EEESK_NSB_IJlNSB_IJSE_llEEESZ_EEESK_S1U_NS1M_6fusion15FusionCallbacksIS1Q_NS1V_17LinearCombinationISK_fSK_fLNS_15FloatRoundStyleE2EEESJ_S1S_JEEENSA_5SM1004TMEM4LOAD26SM100_TMEM_LOAD_16dp32b32xES17_NS18_IS1A_S1C_NSX_INSB_IJS1D_SH_EEENSB_IJSH_SE_EEEEEEENSA_39AutoVectorizingCopyWithAssumedAlignmentILi128EEENSA_14SM90_TMA_STOREES28_S2A_S2A_EEEvvEEEEvNT_6ParamsE)
	.align		4
        /*000c*/ 	.word	index@(__assertfail)
	.align		4
        /*0010*/ 	.word	0x00000000
	.align		4
        /*0014*/ 	.word	0xfffffffe
	.align		4
        /*0018*/ 	.word	0x00000000
	.align		4
        /*001c*/ 	.word	0xfffffffd
	.align		4
        /*0020*/ 	.word	0x00000000
	.align		4
        /*0024*/ 	.word	0xfffffffc


//--------------------- .nv.constant4             --------------------------
	.section	.nv.constant4,"a",@progbits
	.align	8
	.align		8
.nv.constant4:
        /*0000*/ 	.dword	__assertfail
	.align		8
        /*0008*/ 	.dword	__unnamed_1
	.align		8
        /*0010*/ 	.dword	__unnamed_2
	.align		8
        /*0018*/ 	.dword	_ZN39_INTERNAL_5620fb5f_4_k_cu_5f742273_33284cuda3std3__45__cpo5beginE
	.align		8
        /*0020*/ 	.dword	_ZN39_INTERNAL_5620fb5f_4_k_cu_5f742273_33284cuda3std3__45__cpo3endE
	.align		8
        /*0028*/ 	.dword	_ZN39_INTERNAL_5620fb5f_4_k_cu_5f742273_33284cuda3std3__45__cpo6cbeginE
	.align		8
        /*0030*/ 	.dword	_ZN39_INTERNAL_5620fb5f_4_k_cu_5f742273_33284cuda3std3__45__cpo4cendE
	.align		8
        /*0038*/ 	.dword	_ZN39_INTERNAL_5620fb5f_4_k_cu_5f742273_33284cuda3std3__441_GLOBAL__N__5620fb5f_4_k_cu_5f742273_33286ignoreE
	.align		8
        /*0040*/ 	.dword	_ZN39_INTERNAL_5620fb5f_4_k_cu_5f742273_33284cuda3std3__419piecewise_constructE
	.align		8
        /*0048*/ 	.dword	_ZN39_INTERNAL_5620fb5f_4_k_cu_5f742273_33284cuda3std3__48in_placeE
	.align		8
        /*0050*/ 	.dword	_ZN39_INTERNAL_5620fb5f_4_k_cu_5f742273_33284cuda3std6ranges3__45__cpo4swapE
	.align		8
        /*0058*/ 	.dword	_ZN39_INTERNAL_5620fb5f_4_k_cu_5f742273_33284cuda3std6ranges3__45__cpo9iter_moveE
	.align		8
        /*0060*/ 	.dword	_ZN39_INTERNAL_5620fb5f_4_k_cu_5f742273_33284cute7productE
	.align		8
        /*0068*/ 	.dword	_ZN39_INTERNAL_5620fb5f_4_k_cu_5f742273_33284cute1_E
	.align		8
        /*0070*/ 	.dword	$str$27
	.align		8
        /*0078*/ 	.dword	$str$28
	.align		8
        /*0080*/ 	.dword	$str$29
	.align		8
        /*0088*/ 	.dword	$str$30


//--------------------- .text._ZN7cutlass13device_kernelINS_4conv6kernel13ConvUniversalINS1_16ConvProblemShapeILNS1_8OperatorE2ELi2EEENS1_10collective14CollectiveConvINS1_47MainloopSm100TmaUmmaWarpSpecializedImplicitGemmILS5_2ELi27ELi2ELi1ELi2EN4cute5tupleIJNSA_1CILi2EEENSC_ILi1EEESE_EEEEENSB_IJNSC_ILi64EEENSB_IJSH_EEESI_EEENS_12float_e4m3_tESK_NSA_8TiledMMAINSA_8MMA_AtomIJNSA_10MMA_TraitsINSA_19SM100_MMA_F8F6F4_SSEJSK_SK_fSH_SH_NSA_17integral_constantINSA_4UMMA5MajorELSR_1EEESS_NSP_INSQ_7ScaleInELST_0EEESU_EEEEEENSA_6LayoutINSB_IJSE_SE_SE_EEENSB_IJNSC_ILi0EEESZ_SZ_EEEEENSB_IJNSA_10UnderscoreES12_S12_EEEEENS7_6detail27Sm100ImplicitGemmTileTraitsINSA_13SM90_TMA_LOADENSA_14ComposedLayoutINSA_7SwizzleILi2ELi4ELi3EEENSA_18smem_ptr_flag_bitsILi8EEENSX_INSB_IJSH_NSC_ILi8EEEEEENSB_IJSE_SH_EEEEEEEvEENS16_INSA_30SM90_TMA_LOAD_IM2COL_MULTICASTES1H_vEEEENS_8epilogue10collective18CollectiveEpilogueINS1M_23Sm100TmaWarpSpecializedILi1ELi1ELi32ELb0ELb0EEEJSJ_NSB_IJNSX_ISH_SE_EES1R_EEESK_NSB_IJlNSB_IJSE_llEEESZ_EEESK_S1U_NS1M_6fusion15FusionCallbacksIS1Q_NS1V_17LinearCombinationISK_fSK_fLNS_15FloatRoundStyleE2EEESJ_S1S_JEEENSA_5SM1004TMEM4LOAD26SM100_TMEM_LOAD_16dp32b32xES17_NS18_IS1A_S1C_NSX_INSB_IJS1D_SH_EEENSB_IJSH_SE_EEEEEEENSA_39AutoVectorizingCopyWithAssumedAlignmentILi128EEENSA_14SM90_TMA_STOREES28_S2A_S2A_EEEvvEEEEvNT_6ParamsE --------------------------
	.section	.text._ZN7cutlass13device_kernelINS_4conv6kernel13ConvUniversalINS1_16ConvProblemShapeILNS1_8OperatorE2ELi2EEENS1_10collective14CollectiveConvINS1_47MainloopSm100TmaUmmaWarpSpecializedImplicitGemmILS5_2ELi27ELi2ELi1ELi2EN4cute5tupleIJNSA_1CILi2EEENSC_ILi1EEESE_EEEEENSB_IJNSC_ILi64EEENSB_IJSH_EEESI_EEENS_12float_e4m3_tESK_NSA_8TiledMMAINSA_8MMA_AtomIJNSA_10MMA_TraitsINSA_19SM100_MMA_F8F6F4_SSEJSK_SK_fSH_SH_NSA_17integral_constantINSA_4UMMA5MajorELSR_1EEESS_NSP_INSQ_7ScaleInELST_0EEESU_EEEEEENSA_6LayoutINSB_IJSE_SE_SE_EEENSB_IJNSC_ILi0EEESZ_SZ_EEEEENSB_IJNSA_10UnderscoreES12_S12_EEEEENS7_6detail27Sm100ImplicitGemmTileTraitsINSA_13SM90_TMA_LOADENSA_14ComposedLayoutINSA_7SwizzleILi2ELi4ELi3EEENSA_18smem_ptr_flag_bitsILi8EEENSX_INSB_IJSH_NSC_ILi8EEEEEENSB_IJSE_SH_EEEEEEEvEENS16_INSA_30SM90_TMA_LOAD_IM2COL_MULTICASTES1H_vEEEENS_8epilogue10collective18CollectiveEpilogueINS1M_23Sm100TmaWarpSpecializedILi1ELi1ELi32ELb0ELb0EEEJSJ_NSB_IJNSX_ISH_SE_EES1R_EEESK_NSB_IJlNSB_IJSE_llEEESZ_EEESK_S1U_NS1M_6fusion15FusionCallbacksIS1Q_NS1V_17LinearCombinationISK_fSK_fLNS_15FloatRoundStyleE2EEESJ_S1S_JEEENSA_5SM1004TMEM4LOAD26SM100_TMEM_LOAD_16dp32b32xES17_NS18_IS1A_S1C_NSX_INSB_IJS1D_SH_EEENSB_IJSH_SE_EEEEEEENSA_39AutoVectorizingCopyWithAssumedAlignmentILi128EEENSA_14SM90_TMA_STOREES28_S2A_S2A_EEEvvEEEEvNT_6ParamsE,"ax",@progbits
	.align	128
.text._ZN7cutlass13device_kernelINS_4conv6kernel13ConvUniversalINS1_16ConvProblemShapeILNS1_8OperatorE2ELi2EEENS1_10collective14CollectiveConvINS1_47MainloopSm100TmaUmmaWarpSpecializedImplicitGemmILS5_2ELi27ELi2ELi1ELi2EN4cute5tupleIJNSA_1CILi2EEENSC_ILi1EEESE_EEEEENSB_IJNSC_ILi64EEENSB_IJSH_EEESI_EEENS_12float_e4m3_tESK_NSA_8TiledMMAINSA_8MMA_AtomIJNSA_10MMA_TraitsINSA_19SM100_MMA_F8F6F4_SSEJSK_SK_fSH_SH_NSA_17integral_constantINSA_4UMMA5MajorELSR_1EEESS_NSP_INSQ_7ScaleInELST_0EEESU_EEEEEENSA_6LayoutINSB_IJSE_SE_SE_EEENSB_IJNSC_ILi0EEESZ_SZ_EEEEENSB_IJNSA_10UnderscoreES12_S12_EEEEENS7_6detail27Sm100ImplicitGemmTileTraitsINSA_13SM90_TMA_LOADENSA_14ComposedLayoutINSA_7SwizzleILi2ELi4ELi3EEENSA_18smem_ptr_flag_bitsILi8EEENSX_INSB_IJSH_NSC_ILi8EEEEEENSB_IJSE_SH_EEEEEEEvEENS16_INSA_30SM90_TMA_LOAD_IM2COL_MULTICASTES1H_vEEEENS_8epilogue10collective18CollectiveEpilogueINS1M_23Sm100TmaWarpSpecializedILi1ELi1ELi32ELb0ELb0EEEJSJ_NSB_IJNSX_ISH_SE_EES1R_EEESK_NSB_IJlNSB_IJSE_llEEESZ_EEESK_S1U_NS1M_6fusion15FusionCallbacksIS1Q_NS1V_17LinearCombinationISK_fSK_fLNS_15FloatRoundStyleE2EEESJ_S1S_JEEENSA_5SM1004TMEM4LOAD26SM100_TMEM_LOAD_16dp32b32xES17_NS18_IS1A_S1C_NSX_INSB_IJS1D_SH_EEENSB_IJSH_SE_EEEEEEENSA_39AutoVectorizingCopyWithAssumedAlignmentILi128EEENSA_14SM90_TMA_STOREES28_S2A_S2A_EEEvvEEEEvNT_6ParamsE:
        .type           _ZN7cutlass13device_kernelINS_4conv6kernel13ConvUniversalINS1_16ConvProblemShapeILNS1_8OperatorE2ELi2EEENS1_10collective14CollectiveConvINS1_47MainloopSm100TmaUmmaWarpSpecializedImplicitGemmILS5_2ELi27ELi2ELi1ELi2EN4cute5tupleIJNSA_1CILi2EEENSC_ILi1EEESE_EEEEENSB_IJNSC_ILi64EEENSB_IJSH_EEESI_EEENS_12float_e4m3_tESK_NSA_8TiledMMAINSA_8MMA_AtomIJNSA_10MMA_TraitsINSA_19SM100_MMA_F8F6F4_SSEJSK_SK_fSH_SH_NSA_17integral_constantINSA_4UMMA5MajorELSR_1EEESS_NSP_INSQ_7ScaleInELST_0EEESU_EEEEEENSA_6LayoutINSB_IJSE_SE_SE_EEENSB_IJNSC_ILi0EEESZ_SZ_EEEEENSB_IJNSA_10UnderscoreES12_S12_EEEEENS7_6detail27Sm100ImplicitGemmTileTraitsINSA_13SM90_TMA_LOADENSA_14ComposedLayoutINSA_7SwizzleILi2ELi4ELi3EEENSA_18smem_ptr_flag_bitsILi8EEENSX_INSB_IJSH_NSC_ILi8EEEEEENSB_IJSE_SH_EEEEEEEvEENS16_INSA_30SM90_TMA_LOAD_IM2COL_MULTICASTES1H_vEEEENS_8epilogue10collective18CollectiveEpilogueINS1M_23Sm100TmaWarpSpecializedILi1ELi1ELi32ELb0ELb0EEEJSJ_NSB_IJNSX_ISH_SE_EES1R_EEESK_NSB_IJlNSB_IJSE_llEEESZ_EEESK_S1U_NS1M_6fusion15FusionCallbacksIS1Q_NS1V_17LinearCombinationISK_fSK_fLNS_15FloatRoundStyleE2EEESJ_S1S_JEEENSA_5SM1004TMEM4LOAD26SM100_TMEM_LOAD_16dp32b32xES17_NS18_IS1A_S1C_NSX_INSB_IJS1D_SH_EEENSB_IJSH_SE_EEEEEEENSA_39AutoVectorizingCopyWithAssumedAlignmentILi128EEENSA_14SM90_TMA_STOREES28_S2A_S2A_EEEvvEEEEvNT_6ParamsE,@function
        .size           _ZN7cutlass13device_kernelINS_4conv6kernel13ConvUniversalINS1_16ConvProblemShapeILNS1_8OperatorE2ELi2EEENS1_10collective14CollectiveConvINS1_47MainloopSm100TmaUmmaWarpSpecializedImplicitGemmILS5_2ELi27ELi2ELi1ELi2EN4cute5tupleIJNSA_1CILi2EEENSC_ILi1EEESE_EEEEENSB_IJNSC_ILi64EEENSB_IJSH_EEESI_EEENS_12float_e4m3_tESK_NSA_8TiledMMAINSA_8MMA_AtomIJNSA_10MMA_TraitsINSA_19SM100_MMA_F8F6F4_SSEJSK_SK_fSH_SH_NSA_17integral_constantINSA_4UMMA5MajorELSR_1EEESS_NSP_INSQ_7ScaleInELST_0EEESU_EEEEEENSA_6LayoutINSB_IJSE_SE_SE_EEENSB_IJNSC_ILi0EEESZ_SZ_EEEEENSB_IJNSA_10UnderscoreES12_S12_EEEEENS7_6detail27Sm100ImplicitGemmTileTraitsINSA_13SM90_TMA_LOADENSA_14ComposedLayoutINSA_7SwizzleILi2ELi4ELi3EEENSA_18smem_ptr_flag_bitsILi8EEENSX_INSB_IJSH_NSC_ILi8EEEEEENSB_IJSE_SH_EEEEEEEvEENS16_INSA_30SM90_TMA_LOAD_IM2COL_MULTICASTES1H_vEEEENS_8epilogue10collective18CollectiveEpilogueINS1M_23Sm100TmaWarpSpecializedILi1ELi1ELi32ELb0ELb0EEEJSJ_NSB_IJNSX_ISH_SE_EES1R_EEESK_NSB_IJlNSB_IJSE_llEEESZ_EEESK_S1U_NS1M_6fusion15FusionCallbacksIS1Q_NS1V_17LinearCombinationISK_fSK_fLNS_15FloatRoundStyleE2EEESJ_S1S_JEEENSA_5SM1004TMEM4LOAD26SM100_TMEM_LOAD_16dp32b32xES17_NS18_IS1A_S1C_NSX_INSB_IJS1D_SH_EEENSB_IJSH_SE_EEEEEEENSA_39AutoVectorizingCopyWithAssumedAlignmentILi128EEENSA_14SM90_TMA_STOREES28_S2A_S2A_EEEvvEEEEvNT_6ParamsE,(.L_x_197 - _ZN7cutlass13device_kernelINS_4conv6kernel13ConvUniversalINS1_16ConvProblemShapeILNS1_8OperatorE2ELi2EEENS1_10collective14CollectiveConvINS1_47MainloopSm100TmaUmmaWarpSpecializedImplicitGemmILS5_2ELi27ELi2ELi1ELi2EN4cute5tupleIJNSA_1CILi2EEENSC_ILi1EEESE_EEEEENSB_IJNSC_ILi64EEENSB_IJSH_EEESI_EEENS_12float_e4m3_tESK_NSA_8TiledMMAINSA_8MMA_AtomIJNSA_10MMA_TraitsINSA_19SM100_MMA_F8F6F4_SSEJSK_SK_fSH_SH_NSA_17integral_constantINSA_4UMMA5MajorELSR_1EEESS_NSP_INSQ_7ScaleInELST_0EEESU_EEEEEENSA_6LayoutINSB_IJSE_SE_SE_EEENSB_IJNSC_ILi0EEESZ_SZ_EEEEENSB_IJNSA_10UnderscoreES12_S12_EEEEENS7_6detail27Sm100ImplicitGemmTileTraitsINSA_13SM90_TMA_LOADENSA_14ComposedLayoutINSA_7SwizzleILi2ELi4ELi3EEENSA_18smem_ptr_flag_bitsILi8EEENSX_INSB_IJSH_NSC_ILi8EEEEEENSB_IJSE_SH_EEEEEEEvEENS16_INSA_30SM90_TMA_LOAD_IM2COL_MULTICASTES1H_vEEEENS_8epilogue10collective18CollectiveEpilogueINS1M_23Sm100TmaWarpSpecializedILi1ELi1ELi32ELb0ELb0EEEJSJ_NSB_IJNSX_ISH_SE_EES1R_EEESK_NSB_IJlNSB_IJSE_llEEESZ_EEESK_S1U_NS1M_6fusion15FusionCallbacksIS1Q_NS1V_17LinearCombinationISK_fSK_fLNS_15FloatRoundStyleE2EEESJ_S1S_JEEENSA_5SM1004TMEM4LOAD26SM100_TMEM_LOAD_16dp32b32xES17_NS18_IS1A_S1C_NSX_INSB_IJS1D_SH_EEENSB_IJSH_SE_EEEEEEENSA_39AutoVectorizingCopyWithAssumedAlignmentILi128EEENSA_14SM90_TMA_STOREES28_S2A_S2A_EEEvvEEEEvNT_6ParamsE)
        .other          _ZN7cutlass13device_kernelINS_4conv6kernel13ConvUniversalINS1_16ConvProblemShapeILNS1_8OperatorE2ELi2EEENS1_10collective14CollectiveConvINS1_47MainloopSm100TmaUmmaWarpSpecializedImplicitGemmILS5_2ELi27ELi2ELi1ELi2EN4cute5tupleIJNSA_1CILi2EEENSC_ILi1EEESE_EEEEENSB_IJNSC_ILi64EEENSB_IJSH_EEESI_EEENS_12float_e4m3_tESK_NSA_8TiledMMAINSA_8MMA_AtomIJNSA_10MMA_TraitsINSA_19SM100_MMA_F8F6F4_SSEJSK_SK_fSH_SH_NSA_17integral_constantINSA_4UMMA5MajorELSR_1EEESS_NSP_INSQ_7ScaleInELST_0EEESU_EEEEEENSA_6LayoutINSB_IJSE_SE_SE_EEENSB_IJNSC_ILi0EEESZ_SZ_EEEEENSB_IJNSA_10UnderscoreES12_S12_EEEEENS7_6detail27Sm100ImplicitGemmTileTraitsINSA_13SM90_TMA_LOADENSA_14ComposedLayoutINSA_7SwizzleILi2ELi4ELi3EEENSA_18smem_ptr_flag_bitsILi8EEENSX_INSB_IJSH_NSC_ILi8EEEEEENSB_IJSE_SH_EEEEEEEvEENS16_INSA_30SM90_TMA_LOAD_IM2COL_MULTICASTES1H_vEEEENS_8epilogue10collective18CollectiveEpilogueINS1M_23Sm100TmaWarpSpecializedILi1ELi1ELi32ELb0ELb0EEEJSJ_NSB_IJNSX_ISH_SE_EES1R_EEESK_NSB_IJlNSB_IJSE_llEEESZ_EEESK_S1U_NS1M_6fusion15FusionCallbacksIS1Q_NS1V_17LinearCombinationISK_fSK_fLNS_15FloatRoundStyleE2EEESJ_S1S_JEEENSA_5SM1004TMEM4LOAD26SM100_TMEM_LOAD_16dp32b32xES17_NS18_IS1A_S1C_NSX_INSB_IJS1D_SH_EEENSB_IJSH_SE_EEEEEEENSA_39AutoVectorizingCopyWithAssumedAlignmentILi128EEENSA_14SM90_TMA_STOREES28_S2A_S2A_EEEvvEEEEvNT_6ParamsE,@"STO_CUDA_ENTRY STV_DEFAULT"
_ZN7cutlass13device_kernelINS_4conv6kernel13ConvUniversalINS1_16ConvProblemShapeILNS1_8OperatorE2ELi2EEENS1_10collective14CollectiveConvINS1_47MainloopSm100TmaUmmaWarpSpecializedImplicitGemmILS5_2ELi27ELi2ELi1ELi2EN4cute5tupleIJNSA_1CILi2EEENSC_ILi1EEESE_EEEEENSB_IJNSC_ILi64EEENSB_IJSH_EEESI_EEENS_12float_e4m3_tESK_NSA_8TiledMMAINSA_8MMA_AtomIJNSA_10MMA_TraitsINSA_19SM100_MMA_F8F6F4_SSEJSK_SK_fSH_SH_NSA_17integral_constantINSA_4UMMA5MajorELSR_1EEESS_NSP_INSQ_7ScaleInELST_0EEESU_EEEEEENSA_6LayoutINSB_IJSE_SE_SE_EEENSB_IJNSC_ILi0EEESZ_SZ_EEEEENSB_IJNSA_10UnderscoreES12_S12_EEEEENS7_6detail27Sm100ImplicitGemmTileTraitsINSA_13SM90_TMA_LOADENSA_14ComposedLayoutINSA_7SwizzleILi2ELi4ELi3EEENSA_18smem_ptr_flag_bitsILi8EEENSX_INSB_IJSH_NSC_ILi8EEEEEENSB_IJSE_SH_EEEEEEEvEENS16_INSA_30SM90_TMA_LOAD_IM2COL_MULTICASTES1H_vEEEENS_8epilogue10collective18CollectiveEpilogueINS1M_23Sm100TmaWarpSpecializedILi1ELi1ELi32ELb0ELb0EEEJSJ_NSB_IJNSX_ISH_SE_EES1R_EEESK_NSB_IJlNSB_IJSE_llEEESZ_EEESK_S1U_NS1M_6fusion15FusionCallbacksIS1Q_NS1V_17LinearCombinationISK_fSK_fLNS_15FloatRoundStyleE2EEESJ_S1S_JEEENSA_5SM1004TMEM4LOAD26SM100_TMEM_LOAD_16dp32b32xES17_NS18_IS1A_S1C_NSX_INSB_IJS1D_SH_EEENSB_IJSH_SE_EEEEEEENSA_39AutoVectorizingCopyWithAssumedAlignmentILi128EEENSA_14SM90_TMA_STOREES28_S2A_S2A_EEEvvEEEEvNT_6ParamsE:
[----:B------:R-:W1:Y:S01]  /*0000*/  LDC R1, c[0x0][0x37c] ;  /* 0x0000df00ff017b82 */ /* 0x000e620000000800 */
[----:B------:R-:W2:Y:S01]  /*0010*/  S2R R101, SR_TID.X ;  /* 0x0000000000657919 */ /* 0x000ea20000002100 */
[----:B------:R-:W3:Y:S01]  /*0020*/  LDCU.64 UR6, c[0x0][0x890] ;  /* 0x00011200ff0677ac */ /* 0x000ee20008000a00 */
[----:B-1----:R-:W-:Y:S01]  /*0030*/  VIADD R1, R1, 0xfffffff8 ;  /* 0xfffffff801017836 */ /* 0x002fe20000000000 */
[----:B------:R-:W-:Y:S02]  /*0040*/  PRMT R96, RZ, 0x7610, R96 ;  /* 0x00007610ff607816 */ /* 0x000fe40000000060 */
[----:B------:R-:W-:Y:S01]  /*0050*/  ELECT P6, URZ, PT ;  /* 0x0000000000ff782f */ /* 0x000fe200038c0000 */
[----:B------:R-:W1:Y:S01]  /*0060*/  LDCU.64 UR38, c[0x0][0x358] ;  /* 0x00006b00ff2677ac */ /* 0x000e620008000a00 */
[----:B---3--:R-:W-:-:S04]  /*0070*/  UISETP.NE.U32.AND UP0, UPT, UR6, URZ, UPT ;  /* 0x000000ff0600728c */ /* 0x008fc8000bf05070 */
[----:B------:R-:W-:Y:S01]  /*0080*/  UISETP.NE.AND.EX UP0, UPT, UR7, URZ, UPT, UP0 ;  /* 0x000000ff0700728c */ /* 0x000fe2000bf05300 */
[----:B--2---:R-:W-:-:S05]  /*0090*/  SHF.R.U32.HI R107, RZ, 0x5, R101 ;  /* 0x00000005ff6b7819 */ /* 0x004fca0000011665 */
[----:B------:R-:W2:Y:S02]  /*00a0*/  SHFL.IDX PT, R0, R107, RZ, 0x1f ;  /* 0x00001fff6b007589 */ /* 0x000ea400000e0000 */
[----:B--2---:R-:W-:Y:S01]  /*00b0*/  R2UR UR4, R0 ;  /* 0x00000000000472ca */ /* 0x004fe200000e0000 */
[----:B-1----:R-:W-:-:S14]  /*00c0*/  BRA.U UP0, `(.L_x_0) ;  /* 0x00000001002c7547 */ /* 0x002fdc000b800000 */
[----:B------:R-:W1:Y:S02]  /*00d0*/  LDCU.64 UR8, c[0x0][0x888] ;  /* 0x00011100ff0877ac */ /* 0x000e640008000a00 */
[----:B-1----:R-:W-:-:S04]  /*00e0*/  UISETP.NE.U32.AND UP0, UPT, UR8, URZ, UPT ;  /* 0x000000ff0800728c */ /* 0x002fc8000bf05070 */
[----:B------:R-:W-:-:S09]  /*00f0*/  UISETP.NE.AND.EX UP0, UPT, UR9, URZ, UPT, UP0 ;  /* 0x000000ff0900728c */ /* 0x000fd2000bf05300 */
[----:B------:R-:W-:Y:S05]  /*0100*/  BRA.U !UP0, `(.L_x_1) ;  /* 0x0000000108107547 */ /* 0x000fea000b800000 */
[----:B------:R-:W1:Y:S02]  /*0110*/  LDC.64 R2, c[0x0][0x888] ;  /* 0x00022200ff027b82 */ /* 0x000e640000000a00 */
[----:B-1----:R1:W5:Y:S01]  /*0120*/  LDG.E R49, desc[UR38][R2.64] ;  /* 0x0000002602317981 */ /* 0x002362000c1e1900 */
[----:B------:R-:W-:Y:S01]  /*0130*/  HFMA2 R96, -RZ, RZ, 0, 5.9604644775390625e-08 ;  /* 0x00000001ff607431 */ /* 0x000fe200000001ff */
[----:B------:R-:W-:Y:S05]  /*0140*/  BRA `(.L_x_0) ;  /* 0x00000000000c7947 */ /* 0x000fea0003800000 */
.L_x_1:
[----:B------:R-:W1:Y:S01]  /*0150*/  LDCU UR5, c[0x0][0x880] ;  /* 0x00011000ff0577ac */ /* 0x000e620008000800 */
[----:B------:R-:W-:Y:S01]  /*0160*/  HFMA2 R96, -RZ, RZ, 0, 5.9604644775390625e-08 ;  /* 0x00000001ff607431 */ /* 0x000fe200000001ff */
[----:B-1----:R-:W-:Y:S02]  /*0170*/  MOV R49, UR5 ;  /* 0x0000000500317c02 */ /* 0x002fe40008000f00 */
.L_x_0:
[----:B------:R-:W2:Y:S02]  /*0180*/  LDCU.64 UR8, c[0x0][0x8b0] ;  /* 0x00011600ff0877ac */ /* 0x000ea40008000a00 */
[----:B--2---:R-:W-:-:S04]  /*0190*/  UISETP.NE.U32.AND UP0, UPT, UR8, URZ, UPT ;  /* 0x000000ff0800728c */ /* 0x004fc8000bf05070 */
[----:B------:R-:W-:-:S09]  /*01a0*/  UISETP.NE.AND.EX UP0, UPT, UR9, URZ, UPT, UP0 ;  /* 0x000000ff0900728c */ /* 0x000fd2000bf05300 */
[----:B------:R-:W-:Y:S05]  /*01b0*/  BRA.U UP0, `(.L_x_2) ;  /* 0x0000000100247547 */ /* 0x000fea000b800000 */
[----:B------:R-:W2:Y:S02]  /*01c0*/  LDCU.64 UR8, c[0x0][0x8a8] ;  /* 0x00011500ff0877ac */ /* 0x000ea40008000a00 */
[----:B--2---:R-:W-:-:S04]  /*01d0*/  UISETP.NE.U32.AND UP0, UPT, UR8, URZ, UPT ;  /* 0x000000ff0800728c */ /* 0x004fc8000bf05070 */
[----:B------:R-:W-:-:S09]  /*01e0*/  UISETP.NE.AND.EX UP0, UPT, UR9, URZ, UPT, UP0 ;  /* 0x000000ff0900728c */ /* 0x000fd2000bf05300 */
[----:B------:R-:W-:Y:S05]  /*01f0*/  BRA.U !UP0, `(.L_x_3) ;  /* 0x00000001080c7547 */ /* 0x000fea000b800000 */
[----:B-1----:R-:W1:Y:S02]  /*0200*/  LDC.64 R2, c[0x0][0x8a8] ;  /* 0x00022a00ff027b82 */ /* 0x002e640000000a00 */
[----:B-1----:R2:W5:Y:S01]  /*0210*/  LDG.E R47, desc[UR38][R2.64] ;  /* 0x00000026022f7981 */ /* 0x002562000c1e1900 */
[----:B------:R-:W-:Y:S05]  /*0220*/  BRA `(.L_x_2) ;  /* 0x0000000000087947 */ /* 0x000fea0003800000 */
.L_x_3:
[----:B------:R-:W2:Y:S02]  /*0230*/  LDCU UR5, c[0x0][0x8a0] ;  /* 0x00011400ff0577ac */ /* 0x000ea40008000800 */
[----:B--2---:R-:W-:Y:S02]  /*0240*/  MOV R47, UR5 ;  /* 0x00000005002f7c02 */ /* 0x004fe40008000f00 */
.L_x_2:
[----:B------:R-:W-:Y:S01]  /*0250*/  IMAD.U32 R0, RZ, RZ, UR4 ;  /* 0x00000004ff007e24 */ /* 0x000fe2000f8e00ff */
[----:B------:R-:W-:Y:S04]  /*0260*/  BSSY.RECONVERGENT B0, `(.L_x_4) ;  /* 0x000000c000007945 */ /* 0x000fe80003800200 */
[C---:B------:R-:W-:Y:S02]  /*0270*/  ISETP.NE.OR P1, PT, R0.reuse, 0x1, !P6 ;  /* 0x000000010000780c */ /* 0x040fe40007725670 */
[----:B------:R-:W-:-:S11]  /*0280*/  ISETP.NE.OR P0, PT, R0, 0x3, !P6 ;  /* 0x000000030000780c */ /* 0x000fd60007705670 */
[----:B------:R-:W-:Y:S05]  /*0290*/  @P1 BRA `(.L_x_5) ;  /* 0x0000000000201947 */ /* 0x000fea0003800000 */
[----:B------:R-:W3:Y:S02]  /*02a0*/  LDCU.64 UR8, c[0x0][0x348] ;  /* 0x00006900ff0877ac */ /* 0x000ee40008000a00 */
[----:B---3--:R-:W-:Y:S02]  /*02b0*/  UIADD3 UR10, UP1, UPT, UR8, 0x80, URZ ;  /* 0x00000080080a7890 */ /* 0x008fe4000ff3e0ff */
[----:B------:R-:W-:Y:S02]  /*02c0*/  UIADD3 UR8, UP0, UPT, UR8, 0x180, URZ ;  /* 0x0000018008087890 */ /* 0x000fe4000ff1e0ff */
[----:B------:R-:W-:Y:S02]  /*02d0*/  UIADD3.X UR11, UPT, UPT, URZ, UR9, URZ, UP1, !UPT ;  /* 0x00000009ff0b7290 */ /* 0x000fe40008ffe4ff */
[----:B------:R-:W-:-:S07]  /*02e0*/  UIADD3.X UR9, UPT, UPT, URZ, UR9, URZ, UP0, !UPT ;  /* 0x00000009ff097290 */ /* 0x000fce00087fe4ff */
[----:B------:R3:W-:Y:S02]  /*02f0*/  UTMACCTL.PF [UR10] ;  /* 0x000000000a0079b9 */ /* 0x0007e40008040000 */
[----:B------:R3:W-:Y:S02]  /*0300*/  UTMACCTL.PF [UR8] ;  /* 0x00000000080079b9 */ /* 0x0007e40008040000 */
[----:B---3--:R-:W-:Y:S01]  /*0310*/  NOP ;  /* 0x0000000000007918 */ /* 0x008fe20000000000 */
.L_x_5:
[----:B------:R-:W-:Y:S05]  /*0320*/  BSYNC.RECONVERGENT B0 ;  /* 0x0000000000007941 */ /* 0x000fea0003800200 */
.L_x_4:
[----:B------:R-:W-:Y:S04]  /*0330*/  BSSY.RECONVERGENT B0, `(.L_x_6) ;  /* 0x000000a000007945 */ /* 0x000fe80003800200 */
        /* <DEDUP_REMOVED lines=9> */
.L_x_7:
[----:B------:R-:W-:Y:S05]  /*03d0*/  BSYNC.RECONVERGENT B0 ;  /* 0x0000000000007941 */ /* 0x000fea0003800200 */
.L_x_6:
[----:B------:R-:W3:Y:S01]  /*03e0*/  LDCU.64 UR8, c[0x0][0x888] ;  /* 0x00011100ff0877ac */ /* 0x000ee20008000a00 */
[----:B------:R-:W-:Y:S02]  /*03f0*/  UISETP.EQ.U32.AND UP1, UPT, UR6, URZ, UPT ;  /* 0x000000ff0600728c */ /* 0x000fe4000bf22070 */
[----:B------:R-:W-:Y:S02]  /*0400*/  UPLOP3.LUT UP6, UPT, UPT, UPT, UPT, 0x80, 0x8 ;  /* 0x000000000008789c */ /* 0x000fe40003fcf070 */
[----:B---3--:R-:W-:-:S04]  /*0410*/  UISETP.NE.U32.AND UP0, UPT, UR8, URZ, UPT ;  /* 0x000000ff0800728c */ /* 0x008fc8000bf05070 */
[----:B------:R-:W-:-:S04]  /*0420*/  UISETP.NE.AND.EX UP0, UPT, UR9, URZ, UPT, UP0 ;  /* 0x000000ff0900728c */ /* 0x000fc8000bf05300 */
[----:B------:R-:W-:-:S04]  /*0430*/  UISETP.EQ.OR.EX UP2, UPT, UR7, URZ, !UP0, UP1 ;  /* 0x000000ff0700728c */ /* 0x000fc8000c742710 */
[----:B------:R-:W-:-:S05]  /*0440*/  UP2UR UR41, UPR, URZ, 0x4 ;  /* 0x00000004ff297883 */ /* 0x000fca0008000000 */
[----:B------:R-:W-:Y:S07]  /*0450*/  BRA.U !UP2, `(.L_x_8) ;  /* 0x000000010a207547 */ /* 0x000fee000b800000 */
[----:B------:R-:W-:Y:S01]  /*0460*/  UISETP.NE.U32.AND UP2, UPT, UR6, URZ, UPT ;  /* 0x000000ff0600728c */ /* 0x000fe2000bf45070 */
[----:B-----5:R-:W-:Y:S01]  /*0470*/  FSETP.NEU.AND P0, PT, R49, RZ, PT ;  /* 0x000000ff3100720b */ /* 0x020fe20003f0d000 */
[----:B------:R-:W-:Y:S02]  /*0480*/  USEL UR5, URZ, 0xffffffff, UP0 ;  /* 0xffffffffff057887 */ /* 0x000fe40008000000 */
[----:B------:R-:W-:-:S10]  /*0490*/  UISETP.NE.AND.EX UP2, UPT, UR7, URZ, UPT, UP2 ;  /* 0x000000ff0700728c */ /* 0x000fd4000bf45320 */
[----:B------:R-:W-:Y:S01]  /*04a0*/  VOTEU.ANY UP1, P0 ;  /* 0x0000000000ff7886 */ /* 0x000fe20000020100 */
[----:B------:R-:W-:-:S04]  /*04b0*/  @!UP2 USEL UR5, URZ, 0xffffffff, UP1 ;  /* 0xffffffffff05a887 */ /* 0x000fc80008800000 */
[----:B------:R-:W-:-:S04]  /*04c0*/  ULOP3.LUT UR5, UR5, 0x1, URZ, 0xc0, !UPT ;  /* 0x0000000105057892 */ /* 0x000fc8000f8ec0ff */
[----:B------:R-:W-:-:S11]  /*04d0*/  UISETP.NE.U32.AND UP6, UPT, UR5, 0x1, UPT ;  /* 0x000000010500788c */ /* 0x000fd6000bfc5070 */
.L_x_8:
[----:B-12---:R-:W1:Y:S02]  /*04e0*/  SHFL.IDX PT, R2, R107, RZ, 0x1f ;  /* 0x00001fff6b027589 */ /* 0x006e6400000e0000 */
[----:B-1----:R-:W-:-:S13]  /*04f0*/  ISETP.NE.AND P0, PT, R2, RZ, PT ;  /* 0x000000ff0200720c */ /* 0x002fda0003f05270 */
[----:B------:R-:W-:Y:S05]  /*0500*/  @P0 BRA `(.L_x_9) ;  /* 0x00000004001c0947 */ /* 0x000fea0003800000 */
[----:B------:R-:W-:Y:S01]  /*0510*/  ELECT P0, URZ, PT ;  /* 0x0000000000ff782f */ /* 0x000fe20003800000 */
[----:B------:R-:W-:-:S12]  /*0520*/  BSSY.RECONVERGENT B0, `(.L_x_9) ;  /* 0x0000045000007945 */ /* 0x000fd80003800200 */
[----:B------:R-:W-:Y:S05]  /*0530*/  @!P0 BRA `(.L_x_10) ;  /* 0x00000004000c8947 */ /* 0x000fea0003800000 */
[----:B------:R-:W1:Y:S01]  /*0540*/  S2UR UR7, SR_CgaCtaId ;  /* 0x00000000000779c3 */ /* 0x000e620000008800 */
[----:B------:R-:W-:Y:S01]  /*0550*/  UMOV UR8, 0x400 ;  /* 0x0000040000087882 */ /* 0x000fe20000000000 */
[----:B------:R-:W-:Y:S01]  /*0560*/  UMOV UR6, 0x1 ;  /* 0x0000000100067882 */ /* 0x000fe20000000000 */
[----:B------:R-:W-:Y:S02]  /*0570*/  UMOV UR5, 0x2 ;  /* 0x0000000200057882 */ /* 0x000fe40000000000 */
[----:B------:R-:W-:-:S04]  /*0580*/  UIADD3 UR10, UPT, UPT, -UR5, 0x100000, URZ ;  /* 0x00100000050a7890 */ /* 0x000fc8000fffe1ff */
[----:B------:R-:W-:Y:S02]  /*0590*/  USHF.L.U32 UR11, UR10, 0xb, URZ ;  /* 0x0000000b0a0b7899 */ /* 0x000fe400080006ff */
[----:B------:R-:W-:Y:S02]  /*05a0*/  USHF.L.U32 UR10, UR10, 0x1, URZ ;  /* 0x000000010a0a7899 */ /* 0x000fe400080006ff */
[----:B-1----:R-:W-:Y:S02]  /*05b0*/  ULEA UR7, UR7, UR8, 0x18 ;  /* 0x0000000807077291 */ /* 0x002fe4000f8ec0ff */
[----:B------:R-:W-:-:S04]  /*05c0*/  UIADD3 UR8, UPT, UPT, -UR6, 0x100000, URZ ;  /* 0x0010000006087890 */ /* 0x000fc8000fffe1ff */
[----:B------:R-:W-:Y:S02]  /*05d0*/  USHF.L.U32 UR9, UR8, 0xb, URZ ;  /* 0x0000000b08097899 */ /* 0x000fe400080006ff */
[----:B------:R-:W-:Y:S01]  /*05e0*/  USHF.L.U32 UR8, UR8, 0x1, URZ ;  /* 0x0000000108087899 */ /* 0x000fe200080006ff */
[----:B------:R-:W1:Y:S11]  /*05f0*/  FENCE.VIEW.ASYNC.S ;  /* 0x00000000000073c6 */ /* 0x000e760000000000 */
[----:B-1----:R1:W2:Y:S01]  /*0600*/  SYNCS.EXCH.64 URZ, [UR7], UR8 ;  /* 0x0000000807ff75b2 */ /* 0x0022a20008000100 */
[----:B------:R1:W3:Y:S01]  /*0610*/  SYNCS.EXCH.64 URZ, [UR7+0xd8], UR10 ;  /* 0x0000d80a07ff75b2 */ /* 0x0002e20008000100 */
[----:B------:R1:W4:Y:S01]  /*0620*/  SYNCS.EXCH.64 URZ, [UR7+0x8], UR8 ;  /* 0x0000080807ff75b2 */ /* 0x0003220008000100 */
[----:B------:R1:W1:Y:S01]  /*0630*/  SYNCS.EXCH.64 URZ, [UR7+0xe0], UR10 ;  /* 0x0000e00a07ff75b2 */ /* 0x0002620008000100 */
        /* <DEDUP_REMOVED lines=50> */
[----:B--234-:R-:W-:Y:S01]  /*0960*/  NOP ;  /* 0x0000000000007918 */ /* 0x01cfe20000000000 */
.L_x_10:
[----:B-1----:R-:W-:Y:S05]  /*0970*/  BSYNC.RECONVERGENT B0 ;  /* 0x0000000000007941 */ /* 0x002fea0003800200 */
.L_x_9:
[----:B------:R-:W1:Y:S01]  /*0980*/  SHFL.IDX PT, R2, R107, RZ, 0x1f ;  /* 0x00001fff6b027589 */ /* 0x000e6200000e0000 */
[----:B------:R-:W-:Y:S01]  /*0990*/  NOP ;  /* 0x0000000000007918 */ /* 0x000fe20000000000 */
[----:B-1----:R-:W-:-:S13]  /*09a0*/  ISETP.NE.AND P0, PT, R2, 0x1, PT ;  /* 0x000000010200780c */ /* 0x002fda0003f05270 */
[----:B------:R-:W-:Y:S05]  /*09b0*/  @P0 BRA `(.L_x_11) ;  /* 0x0000000000400947 */ /* 0x000fea0003800000 */
[----:B------:R-:W1:Y:S01]  /*09c0*/  S2UR UR7, SR_CgaCtaId ;  /* 0x00000000000779c3 */ /* 0x000e620000008800 */
[----:B------:R-:W-:Y:S01]  /*09d0*/  UMOV UR8, 0x400 ;  /* 0x0000040000087882 */ /* 0x000fe20000000000 */
[----:B------:R-:W-:Y:S01]  /*09e0*/  UMOV UR6, 0x20 ;  /* 0x0000002000067882 */ /* 0x000fe20000000000 */
[----:B------:R-:W-:Y:S01]  /*09f0*/  UMOV UR5, 0x80 ;  /* 0x0000008000057882 */ /* 0x000fe20000000000 */
[----:B------:R-:W-:Y:S01]  /*0a00*/  ELECT P0, URZ, PT ;  /* 0x0000000000ff782f */ /* 0x000fe20003800000 */
        /* <DEDUP_REMOVED lines=8> */
[----:B-1----:R1:W2:Y:S01]  /*0a90*/  SYNCS.EXCH.64 URZ, [UR7+0x1b0], UR8 ;  /* 0x0001b00807ff75b2 */ /* 0x0022a20008000100 */
[----:B------:R1:W3:Y:S01]  /*0aa0*/  SYNCS.EXCH.64 URZ, [UR7+0x1b8], UR10 ;  /* 0x0001b80a07ff75b2 */ /* 0x0002e20008000100 */
[----:B------:R-:W-:Y:S01]  /*0ab0*/  NOP ;  /* 0x0000000000007918 */ /* 0x000fe20000000000 */
.L_x_11:
[----:B------:R-:W4:Y:S01]  /*0ac0*/  SHFL.IDX PT, R2, R107, RZ, 0x1f ;  /* 0x00001fff6b027589 */ /* 0x000f2200000e0000 */
[----:B------:R-:W-:Y:S01]  /*0ad0*/  NOP ;  /* 0x0000000000007918 */ /* 0x000fe20000000000 */
[----:B----4-:R-:W-:-:S13]  /*0ae0*/  ISETP.NE.AND P0, PT, R2, 0x3, PT ;  /* 0x000000030200780c */ /* 0x010fda0003f05270 */
[----:B------:R-:W-:Y:S05]  /*0af0*/  @P0 BRA `(.L_x_12) ;  /* 0x0000000000300947 */ /* 0x000fea0003800000 */
[----:B------:R-:W4:Y:S01]  /*0b00*/  S2UR UR6, SR_CgaCtaId ;  /* 0x00000000000679c3 */ /* 0x000f220000008800 */
[----:B-1----:R-:W-:Y:S01]  /*0b10*/  UMOV UR7, 0x400 ;  /* 0x0000040000077882 */ /* 0x002fe20000000000 */
[----:B------:R-:W-:Y:S01]  /*0b20*/  UMOV UR5, 0x20 ;  /* 0x0000002000057882 */ /* 0x000fe20000000000 */
[----:B------:R-:W-:Y:S01]  /*0b30*/  ELECT P0, URZ, PT ;  /* 0x0000000000ff782f */ /* 0x000fe20003800000 */
[----:B------:R-:W-:-:S04]  /*0b40*/  UIADD3 UR8, UPT, UPT, -UR5, 0x100000, URZ ;  /* 0x0010000005087890 */ /* 0x000fc8000fffe1ff */
[----:B------:R-:W-:Y:S02]  /*0b50*/  USHF.L.U32 UR9, UR8, 0xb, URZ ;  /* 0x0000000b08097899 */ /* 0x000fe400080006ff */
[----:B------:R-:W-:Y:S02]  /*0b60*/  USHF.L.U32 UR8, UR8, 0x1, URZ ;  /* 0x0000000108087899 */ /* 0x000fe400080006ff */
[----:B----4-:R-:W-:Y:S01]  /*0b70*/  ULEA UR6, UR6, UR7, 0x18 ;  /* 0x0000000706067291 */ /* 0x010fe2000f8ec0ff */
[----:B------:R-:W1:Y:S11]  /*0b80*/  FENCE.VIEW.ASYNC.S ;  /* 0x00000000000073c6 */ /* 0x000e760000000000 */
[----:B-1----:R4:W1:Y:S01]  /*0b90*/  SYNCS.EXCH.64 URZ, [UR6+0x1c0], UR8 ;  /* 0x0001c00806ff75b2 */ /* 0x0028620008000100 */
[----:B------:R4:W1:Y:S02]  /*0ba0*/  SYNCS.EXCH.64 URZ, [UR6+0x1c8], UR8 ;  /* 0x0001c80806ff75b2 */ /* 0x0008640008000100 */
[----:B----4-:R-:W-:Y:S01]  /*0bb0*/  NOP ;  /* 0x0000000000007918 */ /* 0x010fe20000000000 */
.L_x_12:
[----:B------:R-:W4:Y:S01]  /*0bc0*/  SHFL.IDX PT, R2, R107, RZ, 0x1f ;  /* 0x00001fff6b027589 */ /* 0x000f2200000e0000 */
[----:B------:R-:W-:Y:S01]  /*0bd0*/  NOP ;  /* 0x0000000000007918 */ /* 0x000fe20000000000 */
[----:B----4-:R-:W-:-:S13]  /*0be0*/  ISETP.NE.AND P0, PT, R2, 0x4, PT ;  /* 0x000000040200780c */ /* 0x010fda0003f05270 */
[----:B------:R-:W-:Y:S05]  /*0bf0*/  @P0 BRA `(.L_x_13) ;  /* 0x0000000000440947 */ /* 0x000fea0003800000 */
[----:B------:R-:W4:Y:S01]  /*0c00*/  S2UR UR6, SR_CgaCtaId ;  /* 0x00000000000679c3 */ /* 0x000f220000008800 */
[----:B-1----:R-:W-:Y:S01]  /*0c10*/  UMOV UR8, 0x1e0 ;  /* 0x000001e000087882 */ /* 0x002fe20000000000 */
[----:B------:R-:W-:Y:S01]  /*0c20*/  UMOV UR7, 0x400 ;  /* 0x0000040000077882 */ /* 0x000fe20000000000 */
[----:B------:R-:W-:Y:S01]  /*0c30*/  USEL UR8, UR8, 0x1a0, UP6 ;  /* 0x000001a008087887 */ /* 0x000fe2000b000000 */
[----:B------:R-:W-:Y:S01]  /*0c40*/  UMOV UR5, 0x1 ;  /* 0x0000000100057882 */ /* 0x000fe20000000000 */
[----:B------:R-:W-:Y:S01]  /*0c50*/  ELECT P0, URZ, PT ;  /* 0x0000000000ff782f */ /* 0x000fe20003800000 */
[----:B------:R-:W-:-:S04]  /*0c60*/  UIADD3 UR10, UPT, UPT, -UR5, 0x100000, URZ ;  /* 0x00100000050a7890 */ /* 0x000fc8000fffe1ff */
[----:B------:R-:W-:Y:S02]  /*0c70*/  USHF.L.U32 UR11, UR10, 0xb, URZ ;  /* 0x0000000b0a0b7899 */ /* 0x000fe400080006ff */
[----:B------:R-:W-:Y:S02]  /*0c80*/  USHF.L.U32 UR10, UR10, 0x1, URZ ;  /* 0x000000010a0a7899 */ /* 0x000fe400080006ff */
        /* <DEDUP_REMOVED lines=8> */
.L_x_13:
[----:B------:R-:W4:Y:S01]  /*0d10*/  SHFL.IDX PT, R2, R107, RZ, 0x1f ;  /* 0x00001fff6b027589 */ /* 0x000f2200000e0000 */
[----:B------:R-:W1:Y:S01]  /*0d20*/  S2UR UR40, SR_CgaCtaId ;  /* 0x00000000002879c3 */ /* 0x000e620000008800 */
[----:B------:R-:W-:Y:S01]  /*0d30*/  NOP ;  /* 0x0000000000007918 */ /* 0x000fe20000000000 */
[----:B----4-:R-:W-:-:S13]  /*0d40*/  ISETP.NE.AND P0, PT, R2, 0x5, PT ;  /* 0x000000050200780c */ /* 0x010fda0003f05270 */
[----:B-1----:R-:W-:Y:S05]  /*0d50*/  @P0 BRA `(.L_x_14) ;  /* 0x0000000000440947 */ /* 0x002fea0003800000 */
[----:B------:R-:W-:Y:S01]  /*0d60*/  UMOV UR7, 0x400 ;  /* 0x0000040000077882 */ /* 0x000fe20000000000 */
[----:B------:R-:W-:Y:S01]  /*0d70*/  UMOV UR6, 0x1 ;  /* 0x0000000100067882 */ /* 0x000fe20000000000 */
[----:B------:R-:W-:Y:S01]  /*0d80*/  UMOV UR5, 0x80 ;  /* 0x0000008000057882 */ /* 0x000fe20000000000 */
[----:B------:R-:W-:Y:S02]  /*0d90*/  ULEA UR7, UR40, UR7, 0x18 ;  /* 0x0000000728077291 */ /* 0x000fe4000f8ec0ff */
[----:B------:R-:W-:-:S04]  /*0da0*/  UIADD3 UR8, UPT, UPT, -UR6, 0x100000, URZ ;  /* 0x0010000006087890 */ /* 0x000fc8000fffe1ff */
[----:B------:R-:W-:Y:S02]  /*0db0*/  USHF.L.U32 UR9, UR8, 0xb, URZ ;  /* 0x0000000b08097899 */ /* 0x000fe400080006ff */
[----:B------:R-:W-:Y:S02]  /*0dc0*/  USHF.L.U32 UR8, UR8, 0x1, URZ ;  /* 0x0000000108087899 */ /* 0x000fe400080006ff */
[----:B------:R-:W-:-:S04]  /*0dd0*/  UIADD3 UR10, UPT, UPT, -UR5, 0x100000, URZ ;  /* 0x00100000050a7890 */ /* 0x000fc8000fffe1ff */
[----:B------:R-:W-:Y:S02]  /*0de0*/  USHF.L.U32 UR11, UR10, 0xb, URZ ;  /* 0x0000000b0a0b7899 */ /* 0x000fe400080006ff */
[----:B------:R-:W-:Y:S01]  /*0df0*/  USHF.L.U32 UR10, UR10, 0x1, URZ ;  /* 0x000000010a0a7899 */ /* 0x000fe200080006ff */
[----:B------:R-:W-:Y:S01]  /*0e00*/  ELECT P0, URZ, PT ;  /* 0x0000000000ff782f */ /* 0x000fe20003800000 */
[----:B------:R-:W1:Y:S02]  /*0e10*/  FENCE.VIEW.ASYNC.S ;  /* 0x00000000000073c6 */ /* 0x000e640000000000 */
[----:B-1----:R1:W4:Y:S08]  /*0e20*/  SYNCS.EXCH.64 URZ, [UR7+0x1e0], UR8 ;  /* 0x0001e00807ff75b2 */ /* 0x0023300008000100 */
[----:B------:R1:W1:Y:S01]  /*0e30*/  SYNCS.EXCH.64 URZ, [UR7+0x1f0], UR10 ;  /* 0x0001f00a07ff75b2 */ /* 0x0002620008000100 */
[----:B------:R1:W1:Y:S01]  /*0e40*/  SYNCS.EXCH.64 URZ, [UR7+0x1e8], UR8 ;  /* 0x0001e80807ff75b2 */ /* 0x0002620008000100 */
[----:B------:R1:W1:Y:S01]  /*0e50*/  SYNCS.EXCH.64 URZ, [UR7+0x1f8], UR10 ;  /* 0x0001f80a07ff75b2 */ /* 0x0002620008000100 */
[----:B------:R-:W-:Y:S01]  /*0e60*/  NOP ;  /* 0x0000000000007918 */ /* 0x000fe20000000000 */
.L_x_14:
[----:B------:R-:W2:Y:S01]  /*0e70*/  LDCU UR5, c[0x0][0x36c] ;  /* 0x00006d80ff0577ac */ /* 0x000ea20008000800 */
[----:B------:R-:W-:Y:S01]  /*0e80*/  ISETP.NE.OR P6, PT, R0, 0x2, !P6 ;  /* 0x000000020000780c */ /* 0x000fe200077c5670 */
[----:B------:R-:W-:Y:S01]  /*0e90*/  NOP ;  /* 0x0000000000007918 */ /* 0x000fe20000000000 */
[----:B------:R-:W-:Y:S01]  /*0ea0*/  LOP3.LUT R8, R101, 0x1f, RZ, 0xc0, !PT ;  /* 0x0000001f65087812 */ /* 0x000fe200078ec0ff */
[----:B------:R-:W-:Y:S02]  /*0eb0*/  UISETP.NE.AND UP5, UPT, UR4, 0x2, UPT ;  /* 0x000000020400788c */ /* 0x000fe4000bfa5270 */
[----:B------:R-:W-:Y:S02]  /*0ec0*/  UISETP.NE.AND UP4, UPT, UR4, URZ, UPT ;  /* 0x000000ff0400728c */ /* 0x000fe4000bf85270 */
[----:B--2---:R-:W-:-:S09]  /*0ed0*/  UISETP.EQ.U32.AND UP1, UPT, UR5, 0x1, UPT ;  /* 0x000000010500788c */ /* 0x004fd2000bf22070 */
[----:B------:R-:W-:Y:S05]  /*0ee0*/  BRA.U !UP1, `(.L_x_15) ;  /* 0x0000000109087547 */ /* 0x000fea000b800000 */
[----:B-1-34-:R-:W-:Y:S01]  /*0ef0*/  UCGABAR_ARV ;  /* 0x00000000000079c7 */ /* 0x01afe20008000000 */
[----:B------:R-:W-:Y:S05]  /*0f00*/  BRA `(.L_x_16) ;  /* 0x0000000000047947 */ /* 0x000fea0003800000 */
.L_x_15:
[----:B-1-34-:R-:W-:Y:S01]  /*0f10*/  NOP ;  /* 0x0000000000007918 */ /* 0x01afe20000000000 */
.L_x_16:
[----:B------:R-:W1:Y:S01]  /*0f20*/  S2R R111, SR_CTAID.Y ;  /* 0x00000000006f7919 */ /* 0x000e620000002600 */
[----:B------:R-:W2:Y:S01]  /*0f30*/  S2UR UR6, SR_CTAID.X ;  /* 0x00000000000679c3 */ /* 0x000ea20000002500 */
[----:B------:R-:W-:-:S05]  /*0f40*/  CS2R.32 R91, SR_CgaSize ;  /* 0x00000000005b7805 */ /* 0x000fca0000008a00 */
[----:B------:R-:W-:-:S05]  /*0f50*/  IMAD R91, R91, -0xa0, RZ ;  /* 0xffffff605b5b7824 */ /* 0x000fca00078e02ff */
[----:B------:R-:W-:-:S14]  /*0f60*/  R2UR UR7, R91 ;  /* 0x000000005b0772ca */ /* 0x000fdc00000e0000 */
[----:B------:R-:W3:Y:S01]  /*0f70*/  LDCU UR7, c[0x0][UR7+0x2b0] ;  /* 0x00005600070777ac */ /* 0x000ee20008000800 */
[----:B------:R-:W-:-:S05]  /*0f80*/  CS2R.32 R91, SR_CgaSize ;  /* 0x00000000005b7805 */ /* 0x000fca0000008a00 */
[----:B------:R-:W-:-:S05]  /*0f90*/  IMAD R91, R91, -0xa0, RZ ;  /* 0xffffff605b5b7824 */ /* 0x000fca00078e02ff */
[----:B------:R-:W-:-:S14]  /*0fa0*/  R2UR UR5, R91 ;  /* 0x000000005b0572ca */ /* 0x000fdc00000e0000 */
[----:B------:R-:W4:Y:S01]  /*0fb0*/  LDCU UR5, c[0x0][UR5+0x2b4] ;  /* 0x00005680050577ac */ /* 0x000f220008000800 */
[----:B------:R-:W-:-:S05]  /*0fc0*/  CS2R.32 R79, SR_CgaSize ;  /* 0x00000000004f7805 */ /* 0x000fca0000008a00 */
[----:B------:R-:W-:-:S06]  /*0fd0*/  IMAD R79, R79, -0xa0, RZ ;  /* 0xffffff604f4f7824 */ /* 0x000fcc00078e02ff */
[----:B------:R-:W4:Y:S01]  /*0fe0*/  LDC R79, c[0x0][R79+0x2a4] ;  /* 0x0000a9004f4f7b82 */ /* 0x000f220000000800 */
[----:B------:R-:W-:Y:S02]  /*0ff0*/  USHF.L.U32 UR36, UR40, 0xb, URZ ;  /* 0x0000000b28247899 */ /* 0x000fe400080006ff */
[----:B------:R-:W-:Y:S02]  /*1000*/  USHF.L.U32 UR22, UR40, 0x5, URZ ;  /* 0x0000000528167899 */ /* 0x000fe400080006ff */
[----:B------:R-:W-:Y:S02]  /*1010*/  ULOP3.LUT UR36, UR36, 0x800, URZ, 0xc0, !UPT ;  /* 0x0000080024247892 */ /* 0x000fe4000f8ec0ff */
[----:B------:R-:W-:Y:S01]  /*1020*/  ULOP3.LUT UR22, UR22, 0x20, URZ, 0xc0, !UPT ;  /* 0x0000002016167892 */ /* 0x000fe2000f8ec0ff */
[----:B------:R-:W4:Y:S01]  /*1030*/  LDC R11, c[0x0][0xb24] ;  /* 0x0002c900ff0b7b82 */ /* 0x000f220000000800 */
[----:B------:R-:W-:Y:S01]  /*1040*/  UISETP.NE.AND UP2, UPT, UR4, 0x2, UPT ;  /* 0x000000020400788c */ /* 0x000fe2000bf45270 */
[----:B--2---:R-:W-:-:S02]  /*1050*/  I2FP.F32.U32 R90, UR6 ;  /* 0x00000006005a7c45 */ /* 0x004fc40008201000 */
[----:B------:R-:W-:-:S05]  /*1060*/  CS2R.32 R3, SR_CgaSize ;  /* 0x0000000000037805 */ /* 0x000fca0000008a00 */
[----:B------:R-:W-:-:S06]  /*1070*/  IMAD R3, R3, -0xa0, RZ ;  /* 0xffffff6003037824 */ /* 0x000fcc00078e02ff */
[----:B------:R-:W2:Y:S01]  /*1080*/  LDC R3, c[0x0][R3+0x2a0] ;  /* 0x0000a80003037b82 */ /* 0x000ea20000000800 */
[----:B------:R-:W-:Y:S01]  /*1090*/  MOV R91, UR6 ;  /* 0x00000006005b7c02 */ /* 0x000fe20008000f00 */
[----:B---3--:R-:W-:Y:S01]  /*10a0*/  FMUL R90, R90, UR7 ;  /* 0x000000075a5a7c20 */ /* 0x008fe20008400000 */
[----:B-1----:R-:W-:-:S05]  /*10b0*/  I2FP.F32.U32 R2, R111 ;  /* 0x0000006f00027245 */ /* 0x002fca0000201000 */
[----:B------:R-:W1:Y:S01]  /*10c0*/  S2UR UR45, SR_CTAID.Z ;  /* 0x00000000002d79c3 */ /* 0x000e620000002700 */
[----:B------:R-:W3:Y:S01]  /*10d0*/  F2I.U32.TRUNC.NTZ R90, R90 ;  /* 0x0000005a005a7305 */ /* 0x000ee2000020f000 */
[----:B----4-:R-:W-:Y:S01]  /*10e0*/  FMUL R2, R2, UR5 ;  /* 0x0000000502027c20 */ /* 0x010fe20008400000 */
[----:B------:R-:W4:Y:S01]  /*10f0*/  LDCU UR5, c[0x0][0xb30] ;  /* 0x00016600ff0577ac */ /* 0x000f220008000800 */
[----:B------:R-:W-:-:S04]  /*1100*/  ISETP.GE.AND P0, PT, R11, 0x1, PT ;  /* 0x000000010b00780c */ /* 0x000fc80003f06270 */
[----:B------:R-:W1:Y:S01]  /*1110*/  LDC R40, c[0x0][0xb24] ;  /* 0x0002c900ff287b82 */ /* 0x000e620000000800 */
[----:B------:R-:W4:Y:S01]  /*1120*/  F2I.U32.TRUNC.NTZ R0, R2 ;  /* 0x0000000200007305 */ /* 0x000f22000020f000 */
[----:B---3--:R-:W-:-:S05]  /*1130*/  IADD3 R90, PT, PT, -R90, RZ, RZ ;  /* 0x000000ff5a5a7210 */ /* 0x008fca0007ffe1ff */
[----:B--2---:R-:W-:Y:S01]  /*1140*/  IMAD R90, R3, R90, UR6 ;  /* 0x00000006035a7e24 */ /* 0x004fe2000f8e025a */
[----:B----4-:R-:W-:-:S05]  /*1150*/  IADD3 R0, PT, PT, -R0, RZ, RZ ;  /* 0x000000ff00007210 */ /* 0x010fca0007ffe1ff */
[----:B------:R-:W-:Y:S01]  /*1160*/  IMAD R79, R79, R0, R111 ;  /* 0x000000004f4f7224 */ /* 0x000fe200078e026f */
[----:B------:R-:W-:Y:S01]  /*1170*/  PRMT R0, RZ, 0x7610, R0 ;  /* 0x00007610ff007816 */ /* 0x000fe20000000000 */
[----:B------:R-:W-:Y:S06]  /*1180*/  BRA.U UP4, `(.L_x_17) ;  /* 0x0000000104207547 */ /* 0x000fec000b800000 */
[C---:B------:R-:W-:Y:S02]  /*1190*/  ISETP.NE.AND P3, PT, R79.reuse, RZ, PT ;  /* 0x000000ff4f00720c */ /* 0x040fe40003f65270 */
[----:B------:R-:W-:Y:S02]  /*11a0*/  ISETP.NE.AND P1, PT, R79, RZ, PT ;  /* 0x000000ff4f00720c */ /* 0x000fe40003f25270 */
[C---:B------:R-:W-:Y:S02]  /*11b0*/  ISETP.NE.AND P2, PT, R90.reuse, 0x1, PT ;  /* 0x000000015a00780c */ /* 0x040fe40003f45270 */
[----:B------:R-:W-:Y:S02]  /*11c0*/  SEL R0, RZ, 0x2, P3 ;  /* 0x00000002ff007807 */ /* 0x000fe40001800000 */
[----:B------:R-:W-:Y:S02]  /*11d0*/  ISETP.EQ.OR P1, PT, R90, RZ, !P1 ;  /* 0x000000ff5a00720c */ /* 0x000fe40004f22670 */
[----:B------:R-:W-:-:S02]  /*11e0*/  SEL R0, R0, 0x2, P2 ;  /* 0x0000000200007807 */ /* 0x000fc40001000000 */
[----:B------:R-:W-:-:S05]  /*11f0*/  SEL R3, RZ, 0x1, !P1 ;  /* 0x00000001ff037807 */ /* 0x000fca0004800000 */
[----:B------:R-:W-:Y:S02]  /*1200*/  IMAD.IADD R0, R3, 0x1, R0 ;  /* 0x0000000103007824 */ /* 0x000fe400078e0200 */
.L_x_17:
[----:B------:R-:W-:Y:S05]  /*1210*/  @!P0 BRA `(.L_x_18) ;  /* 0x0000000000b88947 */ /* 0x000fea0003800000 */
[----:B------:R-:W2:Y:S01]  /*1220*/  LDC.64 R4, c[0x0][0xb18] ;  /* 0x0002c600ff047b82 */ /* 0x000ea20000000a00 */
[----:B------:R-:W-:-:S07]  /*1230*/  ISETP.NE.AND P0, PT, R11, 0x1, PT ;  /* 0x000000010b00780c */ /* 0x000fce0003f05270 */
[----:B------:R-:W3:Y:S08]  /*1240*/  LDC R10, c[0x0][0xb0c] ;  /* 0x0002c300ff0a7b82 */ /* 0x000ef00000000800 */
[----:B------:R-:W4:Y:S08]  /*1250*/  LDC R13, c[0x0][0x370] ;  /* 0x0000dc00ff0d7b82 */ /* 0x000f300000000800 */
[----:B------:R-:W1:Y:S01]  /*1260*/  LDC R12, c[0x0][0x374] ;  /* 0x0000dd00ff0c7b82 */ /* 0x000e620000000800 */
[----:B--2---:R-:W-:-:S07]  /*1270*/  ISETP.NE.AND P1, PT, R4, 0x1, PT ;  /* 0x000000010400780c */ /* 0x004fce0003f25270 */
[----:B------:R-:W4:Y:S01]  /*1280*/  LDC.64 R6, c[0x0][0xb10] ;  /* 0x0002c400ff067b82 */ /* 0x000f220000000a00 */
[----:B---3--:R-:W-:-:S07]  /*1290*/  ISETP.NE.AND P2, PT, R10, 0x1, PT ;  /* 0x000000010a00780c */ /* 0x008fce0003f45270 */
[----:B------:R-:W2:Y:S08]  /*12a0*/  LDC R9, c[0x0][0xb20] ;  /* 0x0002c800ff097b82 */ /* 0x000eb00000000800 */
[----:B------:R-:W3:Y:S01]  /*12b0*/  LDC.64 R2, c[0x0][0xb28] ;  /* 0x0002ca00ff027b82 */ /* 0x000ee20000000a00 */
[----:B-1----:R-:W-:-:S04]  /*12c0*/  IMAD.HI.U32 R14, R12, R5, RZ ;  /* 0x000000050c0e7227 */ /* 0x002fc800078e00ff */
[----:B----4-:R-:W-:-:S04]  /*12d0*/  IMAD.HI.U32 R16, R13, R6, RZ ;  /* 0x000000060d107227 */ /* 0x010fc800078e00ff */
[----:B------:R-:W-:Y:S01]  /*12e0*/  IMAD.HI.U32 R18, R91, R6, RZ ;  /* 0x000000065b127227 */ /* 0x000fe200078e00ff */
[----:B------:R-:W-:Y:S02]  /*12f0*/  @P2 SHF.R.U32.HI R13, RZ, R7, R16 ;  /* 0x00000007ff0d2219 */ /* 0x000fe40000011610 */
[----:B--2---:R-:W-:Y:S01]  /*1300*/  @P1 SHF.R.U32.HI R12, RZ, R9, R14 ;  /* 0x00000009ff0c1219 */ /* 0x004fe2000001160e */
[----:B------:R-:W-:Y:S01]  /*1310*/  IMAD.HI.U32 R16, R111, R5, RZ ;  /* 0x000000056f107227 */ /* 0x000fe200078e00ff */
[----:B------:R-:W-:-:S04]  /*1320*/  SHF.R.U32.HI R18, RZ, R7, R18 ;  /* 0x00000007ff127219 */ /* 0x000fc80000011612 */
[----:B------:R-:W-:Y:S01]  /*1330*/  SHF.R.U32.HI R16, RZ, R9, R16 ;  /* 0x00000009ff107219 */ /* 0x000fe20000011610 */
[----:B---3--:R-:W-:Y:S01]  /*1340*/  IMAD.HI.U32 R14, R12, R2, RZ ;  /* 0x000000020c0e7227 */ /* 0x008fe200078e00ff */
[----:B------:R-:W-:Y:S02]  /*1350*/  SEL R7, R91, R18, !P2 ;  /* 0x000000125b077207 */ /* 0x000fe40005000000 */
[----:B------:R-:W-:Y:S01]  /*1360*/  SEL R5, R111, R16, !P1 ;  /* 0x000000106f057207 */ /* 0x000fe20004800000 */
[----:B------:R-:W-:Y:S01]  /*1370*/  IMAD.HI.U32 R6, R13, R2, RZ ;  /* 0x000000020d067227 */ /* 0x000fe200078e00ff */
[-C--:B------:R-:W-:Y:S02]  /*1380*/  @P0 SHF.R.U32.HI R12, RZ, R3.reuse, R14 ;  /* 0x00000003ff0c0219 */ /* 0x080fe4000001160e */
[----:B------:R-:W-:Y:S02]  /*1390*/  IADD3 R9, PT, PT, -R5, RZ, RZ ;  /* 0x000000ff05097210 */ /* 0x000fe40007ffe1ff */
[----:B------:R-:W-:Y:S01]  /*13a0*/  @P0 SHF.R.U32.HI R13, RZ, R3, R6 ;  /* 0x00000003ff0d0219 */ /* 0x000fe20000011606 */
[----:B------:R-:W-:-:S02]  /*13b0*/  IMAD R12, R12, R11, RZ ;  /* 0x0000000b0c0c7224 */ /* 0x000fc400078e02ff */
[----:B------:R-:W-:Y:S02]  /*13c0*/  IMAD R9, R4, R9, R111 ;  /* 0x0000000904097224 */ /* 0x000fe400078e026f */
[----:B------:R-:W-:Y:S01]  /*13d0*/  IMAD R6, R13, R11, RZ ;  /* 0x0000000b0d067224 */ /* 0x000fe200078e02ff */
[----:B------:R-:W-:-:S04]  /*13e0*/  ISETP.GE.AND P1, PT, R5, R12, PT ;  /* 0x0000000c0500720c */ /* 0x000fc80003f26270 */
[----:B------:R-:W-:Y:S01]  /*13f0*/  ISETP.GE.OR P1, PT, R7, R6, P1 ;  /* 0x000000060700720c */ /* 0x000fe20000f26670 */
[----:B------:R-:W-:-:S05]  /*1400*/  IMAD.HI.U32 R6, R5, R2, RZ ;  /* 0x0000000205067227 */ /* 0x000fca00078e00ff */
[----:B------:R-:W-:-:S04]  /*1410*/  SHF.R.U32.HI R6, RZ, R3, R6 ;  /* 0x00000003ff067219 */ /* 0x000fc80000011606 */
[----:B------:R-:W-:-:S03]  /*1420*/  SEL R6, R5, R6, !P0 ;  /* 0x0000000605067207 */ /* 0x000fc60004000000 */
[----:B------:R-:W-:Y:S01]  /*1430*/  @!P1 IMAD.HI.U32 R12, R7, R2, RZ ;  /* 0x00000002070c9227 */ /* 0x000fe200078e00ff */
[----:B------:R-:W-:-:S04]  /*1440*/  IADD3 R2, PT, PT, -R6, RZ, RZ ;  /* 0x000000ff06027210 */ /* 0x000fc80007ffe1ff */
[----:B------:R-:W-:Y:S01]  /*1450*/  @!P1 SHF.R.U32.HI R12, RZ, R3, R12 ;  /* 0x00000003ff0c9219 */ /* 0x000fe2000001160c */
[----:B------:R-:W-:-:S03]  /*1460*/  IMAD R2, R11, R2, R5 ;  /* 0x000000020b027224 */ /* 0x000fc600078e0205 */
[----:B------:R-:W-:-:S05]  /*1470*/  @!P1 SEL R3, R7, R12, !P0 ;  /* 0x0000000c07039207 */ /* 0x000fca0004000000 */
[--C-:B------:R-:W-:Y:S02]  /*1480*/  @!P1 IMAD.IADD R6, R6, 0x1, -R3.reuse ;  /* 0x0000000106069824 */ /* 0x100fe400078e0a03 */
[----:B------:R-:W-:Y:S01]  /*1490*/  @!P1 IMAD R3, R2, R13, R3 ;  /* 0x0000000d02039224 */ /* 0x000fe200078e0203 */
[----:B------:R-:W-:Y:S01]  /*14a0*/  IADD3 R2, PT, PT, -R7, RZ, RZ ;  /* 0x000000ff07027210 */ /* 0x000fe20007ffe1ff */
[----:B------:R-:W-:Y:S02]  /*14b0*/  @!P1 IMAD R5, R6, R11, R7 ;  /* 0x0000000b06059224 */ /* 0x000fe400078e0207 */
[----:B------:R-:W-:Y:S02]  /*14c0*/  @!P1 IMAD.MOV.U32 R7, RZ, RZ, R3 ;  /* 0x000000ffff079224 */ /* 0x000fe400078e0003 */
[----:B------:R-:W-:Y:S02]  /*14d0*/  IMAD R2, R10, R2, R91 ;  /* 0x000000020a027224 */ /* 0x000fe400078e025b */
[----:B------:R-:W-:-:S02]  /*14e0*/  IMAD R111, R5, R4, R9 ;  /* 0x00000004056f7224 */ /* 0x000fc400078e0209 */
[----:B------:R-:W-:Y:S02]  /*14f0*/  IMAD R91, R7, R10, R2 ;  /* 0x0000000a075b7224 */ /* 0x000fe400078e0202 */
.L_x_18:
[----:B------:R-:W-:-:S09]  /*1500*/  UISETP.NE.AND UP3, UPT, UR5, 0x1, UPT ;  /* 0x000000010500788c */ /* 0x000fd2000bf65270 */
[----:B------:R-:W-:Y:S05]  /*1510*/  BRA.U UP3, `(.L_x_19) ;  /* 0x0000000103407547 */ /* 0x000fea000b800000 */
[----:B------:R-:W2:Y:S08]  /*1520*/  LDC.64 R4, c[0x0][0xb10] ;  /* 0x0002c400ff047b82 */ /* 0x000eb00000000a00 */
[----:B------:R-:W3:Y:S08]  /*1530*/  LDC.64 R2, c[0x0][0xb18] ;  /* 0x0002c600ff027b82 */ /* 0x000ef00000000a00 */
[----:B------:R-:W4:Y:S08]  /*1540*/  LDC R6, c[0x0][0xb20] ;  /* 0x0002c800ff067b82 */ /* 0x000f300000000800 */
[----:B------:R-:W1:Y:S01]  /*1550*/  LDC R10, c[0x0][0xb0c] ;  /* 0x0002c300ff0a7b82 */ /* 0x000e620000000800 */
[----:B--2---:R-:W-:-:S05]  /*1560*/  IMAD.HI.U32 R4, R91, R4, RZ ;  /* 0x000000045b047227 */ /* 0x004fca00078e00ff */
[----:B------:R-:W-:Y:S01]  /*1570*/  SHF.R.U32.HI R4, RZ, R5, R4 ;  /* 0x00000005ff047219 */ /* 0x000fe20000011604 */
[----:B---3--:R-:W-:Y:S01]  /*1580*/  IMAD.HI.U32 R3, R111, R3, RZ ;  /* 0x000000036f037227 */ /* 0x008fe200078e00ff */
[----:B------:R-:W-:-:S04]  /*1590*/  ISETP.NE.AND P0, PT, R2, 0x1, PT ;  /* 0x000000010200780c */ /* 0x000fc80003f05270 */
[----:B----4-:R-:W-:-:S04]  /*15a0*/  SHF.R.U32.HI R6, RZ, R6, R3 ;  /* 0x00000006ff067219 */ /* 0x010fc80000011603 */
[----:B------:R-:W-:Y:S02]  /*15b0*/  SEL R3, R111, R6, !P0 ;  /* 0x000000066f037207 */ /* 0x000fe40004000000 */
[----:B-1----:R-:W-:-:S04]  /*15c0*/  ISETP.NE.AND P1, PT, R10, 0x1, PT ;  /* 0x000000010a00780c */ /* 0x002fc80003f25270 */
[----:B------:R-:W-:-:S05]  /*15d0*/  SEL R4, R91, R4, !P1 ;  /* 0x000000045b047207 */ /* 0x000fca0004800000 */
[----:B------:R-:W-:Y:S02]  /*15e0*/  IMAD.IADD R5, R3, 0x1, -R4 ;  /* 0x0000000103057824 */ /* 0x000fe400078e0a04 */
[----:B------:R-:W-:Y:S02]  /*15f0*/  IMAD.IADD R3, R4, 0x1, -R3 ;  /* 0x0000000104037824 */ /* 0x000fe400078e0a03 */
[----:B------:R-:W-:Y:S02]  /*1600*/  IMAD R91, R5, R10, R91 ;  /* 0x0000000a055b7224 */ /* 0x000fe400078e025b */
[----:B------:R-:W-:Y:S02]  /*1610*/  IMAD R111, R3, R2, R111 ;  /* 0x00000002036f7224 */ /* 0x000fe400078e026f */
.L_x_19:
[----:B------:R-:W-:Y:S05]  /*1620*/  BRA.U !UP1, `(.L_x_20) ;  /* 0x00000001090c7547 */ /* 0x000fea000b800000 */
[----:B------:R-:W-:Y:S01]  /*1630*/  UCGABAR_WAIT ;  /* 0x0000000000007dc7 */ /* 0x000fe20008000000 */
[----:B------:R-:W-:Y:S01]  /*1640*/  CCTL.IVALL ;  /* 0x00000000ff00798f */ /* 0x000fe20002000000 */
[----:B------:R-:W-:Y:S05]  /*1650*/  BRA `(.L_x_21) ;  /* 0x0000000000047947 */ /* 0x000fea0003800000 */
.L_x_20:
[----:B------:R-:W-:Y:S06]  /*1660*/  BAR.SYNC.DEFER_BLOCKING 0x0 ;  /* 0x0000000000007b1d */ /* 0x000fec0000010000 */
.L_x_21:
[----:B------:R-:W-:Y:S05]  /*1670*/  BRA.U UP2, `(.L_x_22) ;  /* 0x0000002502487547 */ /* 0x000fea000b800000 */
[----:B------:R-:W2:Y:S01]  /*1680*/  LDCU UR42, c[0x0][0x390] ;  /* 0x00007200ff2a77ac */ /* 0x000ea20008000800 */
[----:B------:R-:W3:Y:S01]  /*1690*/  LDC R2, c[0x0][0x5c0] ;  /* 0x00017000ff027b82 */ /* 0x000ee20000000800 */
[----:B------:R-:W-:Y:S01]  /*16a0*/  PLOP3.LUT P4, PT, PT, PT, UP6, 0x80, 0x8 ;  /* 0x000000000008781c */ /* 0x000fe20003f8f068 */
[----:B------:R-:W-:Y:S01]  /*16b0*/  IMAD.MOV.U32 R12, RZ, RZ, 0x1 ;  /* 0x00000001ff0c7424 */ /* 0x000fe200078e00ff */
[----:B------:R-:W-:Y:S01]  /*16c0*/  UISETP.NE.AND UP0, UPT, UR4, URZ, UPT ;  /* 0x000000ff0400728c */ /* 0x000fe2000bf05270 */
[----:B------:R-:W-:Y:S01]  /*16d0*/  ISETP.EQ.OR P5, PT, R8, RZ, P6 ;  /* 0x000000ff0800720c */ /* 0x000fe200037a2670 */
[----:B------:R-:W-:Y:S01]  /*16e0*/  USEL UR39, URZ, 0x1, UP5 ;  /* 0x00000001ff277887 */ /* 0x000fe2000a800000 */
[----:B------:R-:W-:Y:S01]  /*16f0*/  PLOP3.LUT P4, PT, P4, PT, PT, 0x8, 0x80 ;  /* 0x000000000080781c */ /* 0x000fe2000278e170 */
[----:B------:R-:W-:Y:S01]  /*1700*/  IMAD.MOV.U32 R10, RZ, RZ, RZ ;  /* 0x000000ffff0a7224 */ /* 0x000fe200078e00ff */
[----:B------:R-:W4:Y:S01]  /*1710*/  LDC R9, c[0x0][0x370] ;  /* 0x0000dc00ff097b82 */ /* 0x000f220000000800 */
[----:B------:R-:W1:Y:S01]  /*1720*/  LDCU.64 UR46, c[0x0][0x348] ;  /* 0x00006900ff2e77ac */ /* 0x000e620008000a00 */
[----:B------:R-:W-:Y:S01]  /*1730*/  USEL UR39, UR39, 0x2, UP0 ;  /* 0x0000000227277887 */ /* 0x000fe20008000000 */
[----:B------:R-:W-:-:S05]  /*1740*/  UMOV UR40, URZ ;  /* 0x000000ff00287c82 */ /* 0x000fca0008000000 */
[----:B------:R-:W1:Y:S01]  /*1750*/  LDC R0, c[0x0][0x374] ;  /* 0x0000dd00ff007b82 */ /* 0x000e620000000800 */
[----:B--2---:R-:W-:Y:S02]  /*1760*/  UIADD3 UR5, UPT, UPT, UR42, 0x3f, URZ ;  /* 0x0000003f2a057890 */ /* 0x004fe4000fffe0ff */
[----:B------:R-:W-:Y:S02]  /*1770*/  UIADD3 UR4, UPT, UPT, UR42, -0x1, URZ ;  /* 0xffffffff2a047890 */ /* 0x000fe4000fffe0ff */
[----:B------:R-:W-:Y:S02]  /*1780*/  USHF.R.S32.HI UR44, URZ, 0x1f, UR5 ;  /* 0x0000001fff2c7899 */ /* 0x000fe40008011405 */
[----:B------:R-:W-:Y:S01]  /*1790*/  UISETP.GE.U32.AND UP2, UPT, UR4, -0x7f, UPT ;  /* 0xffffff810400788c */ /* 0x000fe2000bf46070 */
[----:B---3--:R-:W-:Y:S01]  /*17a0*/  VIADD R2, R2, 0x3f ;  /* 0x0000003f02027836 */ /* 0x008fe20000000000 */
[----:B------:R-:W-:Y:S02]  /*17b0*/  ULEA.HI UR44, UR44, UR5, URZ, 0x6 ;  /* 0x000000052c2c7291 */ /* 0x000fe4000f8f30ff */
[----:B------:R-:W-:-:S02]  /*17c0*/  UIADD3 UR42, UPT, UPT, UR42, 0x7e, URZ ;  /* 0x0000007e2a2a7890 */ /* 0x000fc4000fffe0ff */
[----:B------:R-:W-:Y:S01]  /*17d0*/  USHF.R.S32.HI UR44, URZ, 0x6, UR44 ;  /* 0x00000006ff2c7899 */ /* 0x000fe2000801142c */
[----:B------:R-:W-:-:S03]  /*17e0*/  SHF.R.S32.HI R3, RZ, 0x1f, R2 ;  /* 0x0000001fff037819 */ /* 0x000fc60000011402 */
[----:B------:R-:W-:Y:S01]  /*17f0*/  UISETP.LT.U32.AND UP1, UPT, UR44, 0x1b, UPT ;  /* 0x0000001b2c00788c */ /* 0x000fe2000bf21070 */
[----:B------:R-:W-:-:S03]  /*1800*/  LEA.HI R14, R3, R2, RZ, 0x6 ;  /* 0x00000002030e7211 */ /* 0x000fc600078f30ff */
[----:B------:R-:W-:Y:S01]  /*1810*/  USEL UR43, UR44, 0x1b, UP1 ;  /* 0x0000001b2c2b7887 */ /* 0x000fe20008800000 */
[----:B------:R-:W-:-:S03]  /*1820*/  SHF.R.S32.HI R14, RZ, 0x6, R14 ;  /* 0x00000006ff0e7819 */ /* 0x000fc6000001140e */
[----:B------:R-:W-:Y:S02]  /*1830*/  UIADD3 UR38, UPT, UPT, UR43, -0x1, URZ ;  /* 0xffffffff2b267890 */ /* 0x000fe4000fffe0ff */
[----:B------:R-:W-:Y:S02]  /*1840*/  @UP2 UIADD3 UR38, UPT, UPT, UR43, URZ, URZ ;  /* 0x000000ff2b262290 */ /* 0x000fe4000fffe0ff */
[----:B------:R-:W-:Y:S02]  /*1850*/  UIADD3 UR41, UPT, UPT, UR44, -UR43, URZ ;  /* 0x8000002b2c297290 */ /* 0x000fe4000fffe0ff */
[----:B-1--4-:R-:W-:-:S12]  /*1860*/  UIADD3 UR38, UPT, UPT, UR38, 0x1, URZ ;  /* 0x0000000126267890 */ /* 0x012fd8000fffe0ff */
.L_x_40:
[-C--:B------:R-:W-:Y:S01]  /*1870*/  IABS R7, R14.reuse ;  /* 0x0000000e00077213 */ /* 0x080fe20000000000 */
[----:B-1----:R-:W1:Y:S01]  /*1880*/  LDC R4, c[0x0][0x5c4] ;  /* 0x00017100ff047b82 */ /* 0x002e620000000800 */
[----:B------:R-:W-:Y:S01]  /*1890*/  IMAD.MOV.U32 R16, RZ, RZ, RZ ;  /* 0x000000ffff107224 */ /* 0x000fe200078e00ff */
[----:B------:R-:W-:Y:S01]  /*18a0*/  IABS R3, R111 ;  /* 0x0000006f00037213 */ /* 0x000fe20000000000 */
[----:B------:R-:W2:Y:S01]  /*18b0*/  I2F.RP R13, R7 ;  /* 0x00000007000d7306 */ /* 0x000ea20000209400 */
[----:B------:R-:W-:Y:S01]  /*18c0*/  IABS R2, R14 ;  /* 0x0000000e00027213 */ /* 0x000fe20000000000 */
[----:B------:R-:W-:Y:S01]  /*18d0*/  UMOV UR4, 0x400 ;  /* 0x0000040000047882 */ /* 0x000fe20000000000 */
[----:B------:R-:W-:Y:S01]  /*18e0*/  UISETP.GE.U32.AND UP0, UPT, UR42, 0x7f, UPT ;  /* 0x0000007f2a00788c */ /* 0x000fe2000bf06070 */
[----:B------:R-:W-:Y:S01]  /*18f0*/  R2UR UR30, R91 ;  /* 0x000000005b1e72ca */ /* 0x000fe200000e0000 */
[----:B------:R-:W3:Y:S01]  /*1900*/  S2UR UR37, SR_CgaCtaId ;  /* 0x00000000002579c3 */ /* 0x000ee20000008800 */
[----:B------:R-:W-:Y:S01]  /*1910*/  IADD3 R2, PT, PT, RZ, -R2, RZ ;  /* 0x80000002ff027210 */ /* 0x000fe20007ffe0ff */
[----:B------:R-:W-:Y:S01]  /*1920*/  UMOV UR23, URZ ;  /* 0x000000ff00177c82 */ /* 0x000fe20008000000 */
[----:B--2---:R-:W2:Y:S09]  /*1930*/  MUFU.RCP R17, R13 ;  /* 0x0000000d00117308 */ /* 0x004eb20000001000 */
[----:B------:R-:W-:Y:S01]  /*1940*/  USHF.L.U32 UR30, UR30, 0x6, URZ ;  /* 0x000000061e1e7899 */ /* 0x000fe200080006ff */
[----:B-1----:R-:W-:Y:S01]  /*1950*/  IABS R5, R4 ;  /* 0x0000000400057213 */ /* 0x002fe20000000000 */
[----:B---3--:R-:W-:Y:S01]  /*1960*/  ULEA UR37, UR37, UR4, 0x18 ;  /* 0x0000000425257291 */ /* 0x008fe2000f8ec0ff */
[----:B--2---:R-:W-:-:S03]  /*1970*/  VIADD R17, R17, 0xffffffe ;  /* 0x0ffffffe11117836 */ /* 0x004fc60000000000 */
[----:B------:R-:W-:-:S03]  /*1980*/  ULEA UR4, UR40, UR37, 0x3 ;  /* 0x0000002528047291 */ /* 0x000fc6000f8e18ff */
[----:B------:R-:W1:Y:S02]  /*1990*/  F2I.FTZ.U32.TRUNC.NTZ R17, R17 ;  /* 0x0000001100117305 */ /* 0x000e64000021f000 */
[----:B-1----:R-:W-:-:S04]  /*19a0*/  IMAD.MOV R6, RZ, RZ, -R17 ;  /* 0x000000ffff067224 */ /* 0x002fc800078e0a11 */
[----:B------:R-:W-:-:S04]  /*19b0*/  IMAD R6, R6, R7, RZ ;  /* 0x0000000706067224 */ /* 0x000fc800078e02ff */
[----:B------:R-:W-:Y:S02]  /*19c0*/  IMAD.HI.U32 R16, R17, R6, R16 ;  /* 0x0000000611107227 */ /* 0x000fe400078e0010 */
[----:B------:R-:W1:Y:S04]  /*19d0*/  I2F.RP R6, R5 ;  /* 0x0000000500067306 */ /* 0x000e680000209400 */
[----:B------:R-:W-:-:S04]  /*19e0*/  IMAD.HI.U32 R16, R16, R3, RZ ;  /* 0x0000000310107227 */ /* 0x000fc800078e00ff */
[----:B------:R-:W-:-:S05]  /*19f0*/  IMAD R2, R16, R2, R3 ;  /* 0x0000000210027224 */ /* 0x000fca00078e0203 */
[----:B------:R-:W-:Y:S01]  /*1a00*/  ISETP.GT.U32.AND P1, PT, R7, R2, PT ;  /* 0x000000020700720c */ /* 0x000fe20003f24070 */
[----:B-1----:R-:W1:-:S12]  /*1a10*/  MUFU.RCP R6, R6 ;  /* 0x0000000600067308 */ /* 0x002e580000001000 */
[----:B------:R-:W-:Y:S01]  /*1a20*/  @!P1 IMAD.IADD R2, R2, 0x1, -R7 ;  /* 0x0000000102029824 */ /* 0x000fe200078e0a07 */
[----:B------:R-:W-:Y:S02]  /*1a30*/  @!P1 IADD3 R16, PT, PT, R16, 0x1, RZ ;  /* 0x0000000110109810 */ /* 0x000fe40007ffe0ff */
[----:B------:R-:W-:Y:S02]  /*1a40*/  ISETP.NE.AND P1, PT, R14, RZ, PT ;  /* 0x000000ff0e00720c */ /* 0x000fe40003f25270 */
[----:B----4-:R-:W-:Y:S01]  /*1a50*/  ISETP.GE.U32.AND P2, PT, R2, R7, PT ;  /* 0x000000070200720c */ /* 0x010fe20003f46070 */
[----:B-1----:R-:W-:Y:S01]  /*1a60*/  VIADD R17, R6, 0xffffffe ;  /* 0x0ffffffe06117836 */ /* 0x002fe20000000000 */
[----:B------:R-:W-:-:S04]  /*1a70*/  LOP3.LUT R2, R111, R14, RZ, 0x3c, !PT ;  /* 0x0000000e6f027212 */ /* 0x000fc800078e3cff */
[----:B------:R-:W-:Y:S01]  /*1a80*/  ISETP.GE.AND P0, PT, R2, RZ, PT ;  /* 0x000000ff0200720c */ /* 0x000fe20003f06270 */
[----:B------:R-:W1:Y:S01]  /*1a90*/  F2I.FTZ.U32.TRUNC.NTZ R17, R17 ;  /* 0x0000001100117305 */ /* 0x000e62000021f000 */
[----:B------:R-:W-:-:S05]  /*1aa0*/  SHF.L.U32 R2, R12, 0x1f, RZ ;  /* 0x0000001f0c027819 */ /* 0x000fca00000006ff */
[----:B------:R-:W-:Y:S01]  /*1ab0*/  @P2 VIADD R16, R16, 0x1 ;  /* 0x0000000110102836 */ /* 0x000fe20000000000 */
[----:B------:R2:W3:Y:S03]  /*1ac0*/  SYNCS.PHASECHK.TRANS64.TRYWAIT P2, [UR4+0xd8], R2 ;  /* 0x0000d802ff0075a7 */ /* 0x0004e60008041104 */
[----:B------:R-:W-:Y:S02]  /*1ad0*/  IMAD.MOV.U32 R7, RZ, RZ, R16 ;  /* 0x000000ffff077224 */ /* 0x000fe400078e0010 */
[----:B------:R-:W-:Y:S02]  /*1ae0*/  IMAD.MOV.U32 R16, RZ, RZ, RZ ;  /* 0x000000ffff107224 */ /* 0x000fe400078e00ff */
[----:B------:R-:W-:Y:S01]  /*1af0*/  @!P0 IMAD.MOV R7, RZ, RZ, -R7 ;  /* 0x000000ffff078224 */ /* 0x000fe200078e0a07 */
[----:B-1----:R-:W-:Y:S02]  /*1b00*/  IADD3 R3, PT, PT, RZ, -R17, RZ ;  /* 0x80000011ff037210 */ /* 0x002fe40007ffe0ff */
[----:B------:R-:W-:-:S03]  /*1b10*/  @!P1 LOP3.LUT R7, RZ, R14, RZ, 0x33, !PT ;  /* 0x0000000eff079212 */ /* 0x000fc600078e33ff */
[----:B------:R-:W-:Y:S01]  /*1b20*/  IMAD R13, R3, R5, RZ ;  /* 0x00000005030d7224 */ /* 0x000fe200078e02ff */
[----:B------:R-:W-:-:S03]  /*1b30*/  IABS R3, R7 ;  /* 0x0000000700037213 */ /* 0x000fc60000000000 */
[----:B------:R-:W-:-:S06]  /*1b40*/  IMAD.HI.U32 R16, R17, R13, R16 ;  /* 0x0000000d11107227 */ /* 0x000fcc00078e0010 */
[----:B------:R-:W-:-:S05]  /*1b50*/  IMAD.HI.U32 R13, R16, R3, RZ ;  /* 0x00000003100d7227 */ /* 0x000fca00078e00ff */
[----:B------:R-:W-:-:S05]  /*1b60*/  IADD3 R6, PT, PT, -R13, RZ, RZ ;  /* 0x000000ff0d067210 */ /* 0x000fca0007ffe1ff */
[----:B------:R-:W-:Y:S02]  /*1b70*/  IMAD R6, R5, R6, R3 ;  /* 0x0000000605067224 */ /* 0x000fe400078e0203 */
[----:B------:R-:W-:-:S03]  /*1b80*/  IMAD.MOV R3, RZ, RZ, -R7 ;  /* 0x000000ffff037224 */ /* 0x000fc600078e0a07 */
[----:B------:R-:W-:Y:S01]  /*1b90*/  ISETP.GT.U32.AND P1, PT, R5, R6, PT ;  /* 0x000000060500720c */ /* 0x000fe20003f24070 */
[----:B------:R-:W-:-:S05]  /*1ba0*/  IMAD R3, R14, R3, R111 ;  /* 0x000000030e037224 */ /* 0x000fca00078e026f */
[----:B------:R-:W-:-:S07]  /*1bb0*/  R2UR UR18, R3 ;  /* 0x00000000031272ca */ /* 0x000fce00000e0000 */
[----:B------:R-:W-:Y:S01]  /*1bc0*/  @!P1 IMAD.IADD R6, R6, 0x1, -R5 ;  /* 0x0000000106069824 */ /* 0x000fe200078e0a05 */
[----:B------:R-:W-:Y:S02]  /*1bd0*/  @!P1 IADD3 R13, PT, PT, R13, 0x1, RZ ;  /* 0x000000010d0d9810 */ /* 0x000fe40007ffe0ff */
[----:B------:R-:W-:Y:S02]  /*1be0*/  ISETP.NE.AND P1, PT, R4, RZ, PT ;  /* 0x000000ff0400720c */ /* 0x000fe40003f25270 */
[----:B------:R-:W-:Y:S01]  /*1bf0*/  ISETP.GE.U32.AND P3, PT, R6, R5, PT ;  /* 0x000000050600720c */ /* 0x000fe20003f66070 */
[----:B------:R-:W-:Y:S01]  /*1c00*/  USHF.L.U32 UR18, UR18, 0x6, URZ ;  /* 0x0000000612127899 */ /* 0x000fe200080006ff */
[----:B------:R-:W-:-:S04]  /*1c10*/  LOP3.LUT R5, R7, R4, RZ, 0x3c, !PT ;  /* 0x0000000407057212 */ /* 0x000fc800078e3cff */
[----:B------:R-:W-:-:S07]  /*1c20*/  ISETP.GE.AND P0, PT, R5, RZ, PT ;  /* 0x000000ff0500720c */ /* 0x000fce0003f06270 */
[----:B------:R-:W-:-:S06]  /*1c30*/  @P3 VIADD R13, R13, 0x1 ;  /* 0x000000010d0d3836 */ /* 0x000fcc0000000000 */
[----:B------:R-:W-:Y:S01]  /*1c40*/  @!P0 IMAD.MOV R13, RZ, RZ, -R13 ;  /* 0x000000ffff0d8224 */ /* 0x000fe200078e0a0d */
[----:B------:R-:W-:-:S04]  /*1c50*/  @!P1 LOP3.LUT R13, RZ, R4, RZ, 0x33, !PT ;  /* 0x00000004ff0d9212 */ /* 0x000fc800078e33ff */
[----:B------:R-:W-:-:S05]  /*1c60*/  IADD3 R3, PT, PT, -R13, RZ, RZ ;  /* 0x000000ff0d037210 */ /* 0x000fca0007ffe1ff */
[----:B------:R-:W-:Y:S01]  /*1c70*/  IMAD R7, R4, R3, R7 ;  /* 0x0000000304077224 */ /* 0x000fe200078e0207 */
[----:B--2---:R-:W-:Y:S06]  /*1c80*/  BRA.U !UP0, `(.L_x_23) ;  /* 0x00000005083c7547 */ /* 0x004fec000b800000 */
[----:B------:R-:W1:Y:S01]  /*1c90*/  LDC.64 R2, c[0x0][0x5d8] ;  /* 0x00017600ff027b82 */ /* 0x000e620000000a00 */
[----:B------:R-:W1:Y:S01]  /*1ca0*/  LDCU.64 UR6, c[0x0][0x5b0] ;  /* 0x0000b600ff0677ac */ /* 0x000e620008000a00 */
[----:B------:R-:W2:Y:S01]  /*1cb0*/  LDCU UR15, c[0x0][0x598] ;  /* 0x0000b300ff0f77ac */ /* 0x000ea20008000800 */
[----:B------:R-:W4:Y:S01]  /*1cc0*/  LDCU UR14, c[0x0][0x58c] ;  /* 0x0000b180ff0e77ac */ /* 0x000f220008000800 */
[----:B------:R-:W1:Y:S01]  /*1cd0*/  LDCU UR13, c[0x0][0x59c] ;  /* 0x0000b380ff0d77ac */ /* 0x000e620008000800 */
[----:B------:R-:W1:Y:S01]  /*1ce0*/  LDCU UR12, c[0x0][0x5a0] ;  /* 0x0000b400ff0c77ac */ /* 0x000e620008000800 */
[----:B------:R-:W1:Y:S02]  /*1cf0*/  LDCU.64 UR10, c[0x0][0x590] ;  /* 0x0000b200ff0a77ac */ /* 0x000e640008000a00 */
[----:B-1----:R-:W-:Y:S01]  /*1d00*/  IMAD R2, R7, UR6, R2 ;  /* 0x0000000607027c24 */ /* 0x002fe2000f8e0202 */
[----:B------:R-:W1:Y:S01]  /*1d10*/  LDCU.64 UR8, c[0x0][0x5b8] ;  /* 0x0000b700ff0877ac */ /* 0x000e620008000a00 */
[----:B------:R-:W-:Y:S01]  /*1d20*/  IMAD R5, R13, UR7, R3 ;  /* 0x000000070d057c24 */ /* 0x000fe2000f8e0203 */
[----:B------:R-:W1:Y:S01]  /*1d30*/  LDCU.64 UR4, c[0x0][0x5d0] ;  /* 0x0000ba00ff0477ac */ /* 0x000e620008000a00 */
[----:B------:R-:W-:Y:S01]  /*1d40*/  UMOV UR24, URZ ;  /* 0x000000ff00187c82 */ /* 0x000fe20008000000 */
[----:B--2-4-:R-:W-:-:S05]  /*1d50*/  UMOV UR48, UR40 ;  /* 0x0000002800307c82 */ /* 0x014fca0008000000 */
.L_x_29:
[----:B------:R-:W-:Y:S01]  /*1d60*/  @!P6 MOV R4, 0x2000 ;  /* 0x000020000004e802 */ /* 0x000fe20000000f00 */
[----:B------:R-:W-:Y:S01]  /*1d70*/  ULEA UR29, UR48, UR37, 0x3 ;  /* 0x00000025301d7291 */ /* 0x000fe2000f8e18ff */
[----:B---34-:R-:W-:Y:S11]  /*1d80*/  @P2 BRA `(.L_x_24) ;  /* 0x00000000000c2947 */ /* 0x018ff60003800000 */
[----:B------:R-:W-:Y:S04]  /*1d90*/  SHF.L.U32 R6, R12, 0x1f, RZ ;  /* 0x0000001f0c067819 */ /* 0x000fe800000006ff */
[----:B------:R-:W2:Y:S02]  /*1da0*/  SYNCS.PHASECHK.TRANS64.TRYWAIT P0, [UR29+0xd8], R6 ;  /* 0x0000d806ff0075a7 */ /* 0x000ea4000800111d */
[----:B--2---:R-:W-:Y:S05]  /*1db0*/  @!P0 BRA `(.L_x_25) ;  /* 0x0000005c00508947 */ /* 0x004fea0003800000 */
.L_x_24:
[----:B------:R3:W-:Y:S01]  /*1dc0*/  @!P6 SYNCS.ARRIVE.TRANS64 RZ, [UR29], R4 ;  /* 0x00000004ffffe9a7 */ /* 0x0007e2000800001d */
[----:B------:R-:W-:Y:S04]  /*1dd0*/  ULOP3.LUT UR6, UR39, 0x2, URZ, 0xfc, !UPT ;  /* 0x0000000227067892 */ /* 0x000fe8000f8efcff */
[----:B------:R-:W-:Y:S09]  /*1de0*/  UISETP.NE.AND UP0, UPT, UR6, 0x2, UPT ;  /* 0x000000020600788c */ /* 0x000ff2000bf05270 */
[----:B------:R-:W-:Y:S05]  /*1df0*/  BRA.U UP0, `(.L_x_26) ;  /* 0x0000000100047547 */ /* 0x000fea000b800000 */
[----:B-1----:R-:W-:Y:S05]  /*1e00*/  BPT.TRAP 0x1 ;  /* 0x000000040000795c */ /* 0x002fea0000300000 */
.L_x_26:
[----:B------:R-:W-:Y:S04]  /*1e10*/  BSSY.RECONVERGENT B0, `(.L_x_27) ;  /* 0x0000003000007945 */ /* 0x000fe80003800200 */
[----:B------:R-:W-:Y:S05]  /*1e20*/  @P5 BRA `(.L_x_28) ;  /* 0x0000000000045947 */ /* 0x000fea0003800000 */
[----:B-1----:R-:W-:Y:S05]  /*1e30*/  BPT.TRAP 0x1 ;  /* 0x000000040000795c */ /* 0x002fea0000300000 */
.L_x_28:
[----:B-1----:R-:W-:Y:S05]  /*1e40*/  BSYNC.RECONVERGENT B0 ;  /* 0x0000000000007941 */ /* 0x002fea0003800200 */
.L_x_27:
[----:B------:R-:W-:Y:S01]  /*1e50*/  UIADD3 UR40, UPT, UPT, UR48, 0x1, URZ ;  /* 0x0000000130287890 */ /* 0x000fe2000fffe0ff */
[----:B--2---:R-:W-:Y:S01]  /*1e60*/  IMAD.MOV.U32 R3, RZ, RZ, 0x3 ;  /* 0x00000003ff037424 */ /* 0x004fe200078e00ff */
[----:B------:R-:W-:Y:S02]  /*1e70*/  ELECT P0, URZ, PT ;  /* 0x0000000000ff782f */ /* 0x000fe40003800000 */
[----:B------:R-:W-:Y:S02]  /*1e80*/  UISETP.NE.AND UP0, UPT, UR40, 0x1b, UPT ;  /* 0x0000001b2800788c */ /* 0x000fe4000bf05270 */
[----:B------:R-:W-:Y:S02]  /*1e90*/  USHF.L.U32 UR31, UR24, 0x6, URZ ;  /* 0x00000006181f7899 */ /* 0x000fe400080006ff */
[----:B------:R-:W-:Y:S02]  /*1ea0*/  USEL UR32, URZ, 0x1, UP0 ;  /* 0x00000001ff207887 */ /* 0x000fe40008000000 */
[----:B------:R-:W-:Y:S02]  /*1eb0*/  USEL UR40, UR40, URZ, UP0 ;  /* 0x000000ff28287287 */ /* 0x000fe40008000000 */
[----:B------:R-:W-:Y:S02]  /*1ec0*/  ULOP3.LUT UR6, UR31, UR22, URZ, 0xfc, !UPT ;  /* 0x000000161f067292 */ /* 0x000fe4000f8efcff */
[----:B------:R-:W-:Y:S01]  /*1ed0*/  ULEA UR17, UR40, UR37, 0x3 ;  /* 0x0000002528117291 */ /* 0x000fe2000f8e18ff */
[----:B------:R-:W-:Y:S01]  /*1ee0*/  LOP3.LUT R12, R12, UR32, RZ, 0x3c, !PT ;  /* 0x000000200c0c7c12 */ /* 0x000fe2000f8e3cff */
[----:B------:R-:W-:Y:S01]  /*1ef0*/  UIMAD.WIDE.U32 UR26, UR6, UR10, URZ ;  /* 0x0000000a061a72a5 */ /* 0x000fe2000f8e00ff */
[----:B---3--:R-:W-:Y:S01]  /*1f00*/  @P0 PRMT R4, R2, 0x40, R5 ;  /* 0x0000004002040816 */ /* 0x008fe20000000005 */
[----:B------:R-:W-:Y:S01]  /*1f10*/  UISETP.NE.AND UP0, UPT, UR14, 0x1, UPT ;  /* 0x000000010e00788c */ /* 0x000fe2000bf05270 */
[----:B------:R-:W-:Y:S01]  /*1f20*/  SHF.L.U32 R6, R12, 0x1f, RZ ;  /* 0x0000001f0c067819 */ /* 0x000fe200000006ff */
[----:B------:R-:W-:Y:S01]  /*1f30*/  USHF.R.U32.HI UR7, URZ, UR11, UR27 ;  /* 0x0000000bff077299 */ /* 0x000fe2000801161b */
[----:B------:R-:W-:Y:S01]  /*1f40*/  @P0 R2UR UR33, R4 ;  /* 0x00000000042102ca */ /* 0x000fe200000e0000 */
[----:B------:R-:W-:Y:S01]  /*1f50*/  UISETP.NE.AND UP2, UPT, UR15, 0x1, UPT ;  /* 0x000000010f00788c */ /* 0x000fe2000bf45270 */
[----:B------:R2:W4:Y:S01]  /*1f60*/  SYNCS.PHASECHK.TRANS64.TRYWAIT P2, [UR17+0xd8], R6 ;  /* 0x0000d806ff0075a7 */ /* 0x0005220008041111 */
[----:B------:R-:W-:Y:S01]  /*1f70*/  USEL UR7, UR6, UR7, !UP0 ;  /* 0x0000000706077287 */ /* 0x000fe2000c000000 */
[----:B------:R-:W-:Y:S01]  /*1f80*/  @P0 R2UR UR45, R3 ;  /* 0x00000000032d02ca */ /* 0x000fe200000e0000 */
[----:B------:R-:W-:Y:S02]  /*1f90*/  USHF.L.U32 UR48, UR48, 0xc, URZ ;  /* 0x0000000c30307899 */ /* 0x000fe400080006ff */
[----:B------:R-:W-:Y:S02]  /*1fa0*/  UIMAD.WIDE.U32 UR26, UR7, UR13, URZ ;  /* 0x0000000d071a72a5 */ /* 0x000fe4000f8e00ff */
[----:B------:R-:W-:Y:S02]  /*1fb0*/  UIADD3 UR34, UP1, UPT, UR46, 0x80, URZ ;  /* 0x000000802e227890 */ /* 0x000fe4000ff3e0ff */
[----:B------:R-:W-:Y:S02]  /*1fc0*/  USHF.R.U32.HI UR21, URZ, UR12, UR27 ;  /* 0x0000000cff157299 */ /* 0x000fe4000801161b */
[----:B------:R-:W-:Y:S01]  /*1fd0*/  UIADD3 UR25, UPT, UPT, -UR7, URZ, URZ ;  /* 0x000000ff07197290 */ /* 0x000fe2000fffe1ff */
[----:B------:R-:W-:Y:S01]  /*1fe0*/  IMAD.U32 R4, RZ, RZ, UR33 ;  /* 0x00000021ff047e24 */ /* 0x000fe2000f8e00ff */
[----:B------:R-:W-:Y:S02]  /*1ff0*/  USEL UR21, UR7, UR21, !UP2 ;  /* 0x0000001507157287 */ /* 0x000fe4000d000000 */
[----:B------:R-:W-:Y:S01]  /*2000*/  UIADD3.X UR35, UPT, UPT, URZ, UR47, URZ, UP1, !UPT ;  /* 0x0000002fff237290 */ /* 0x000fe20008ffe4ff */
[----:B------:R-:W-:Y:S01]  /*2010*/  IMAD.U32 R3, RZ, RZ, UR45 ;  /* 0x0000002dff037e24 */ /* 0x000fe2000f8e00ff */
[----:B------:R-:W-:Y:S02]  /*2020*/  UIADD3 UR28, UPT, UPT, UR37, 0x2600, UR48 ;  /* 0x00002600251c7890 */ /* 0x000fe4000fffe030 */
[----:B------:R-:W-:Y:S02]  /*2030*/  UIADD3 UR23, UPT, UPT, -UR21, URZ, URZ ;  /* 0x000000ff15177290 */ /* 0x000fe4000fffe1ff */
[----:B------:R-:W-:Y:S01]  /*2040*/  UIMAD UR6, UR14, UR25, UR6 ;  /* 0x000000190e0672a4 */ /* 0x000fe2000f8e0206 */
[----:B------:R-:W-:Y:S01]  /*2050*/  @P0 PRMT R3, R4, 0x5410, R3 ;  /* 0x0000541004030816 */ /* 0x000fe20000000003 */
[----:B------:R-:W-:Y:S02]  /*2060*/  UIADD3 UR32, UP0, UPT, UR46, 0x180, URZ ;  /* 0x000001802e207890 */ /* 0x000fe4000ff1e0ff */
[----:B------:R-:W-:Y:S01]  /*2070*/  ULOP3.LUT UR17, UR36, UR48, URZ, 0xfc, !UPT ;  /* 0x0000003024117292 */ /* 0x000fe2000f8efcff */
[----:B------:R-:W-:Y:S01]  /*2080*/  @P0 R2UR UR45, R3 ;  /* 0x00000000032d02ca */ /* 0x000fe200000e0000 */
[----:B------:R-:W-:Y:S02]  /*2090*/  UIMAD UR7, UR15, UR23, UR7 ;  /* 0x000000170f0772a4 */ /* 0x000fe4000f8e0207 */
[----:B------:R-:W-:Y:S01]  /*20a0*/  UIMAD UR19, UR6, UR8, UR4 ;  /* 0x00000008061372a4 */ /* 0x000fe2000f8e0204 */
[----:B------:R-:W-:Y:S01]  /*20b0*/  UMOV UR50, 0x0 ;  /* 0x0000000000327882 */ /* 0x000fe20000000000 */
[----:B------:R-:W-:Y:S01]  /*20c0*/  UMOV UR51, 0x10000000 ;  /* 0x1000000000337882 */ /* 0x000fe20000000000 */
[----:B------:R-:W-:Y:S01]  /*20d0*/  UIADD3 UR16, UPT, UPT, UR37, 0x1d600, UR17 ;  /* 0x0001d60025107890 */ /* 0x000fe2000fffe011 */
[----:B------:R2:W-:Y:S01]  /*20e0*/  UTMALDG.2D [UR28], [UR34], desc[UR50] ;  /* 0x0000321c220075b4 */ /* 0x0005e20008009000 */
[----:B------:R-:W-:Y:S02]  /*20f0*/  UIMAD UR20, UR7, UR9, UR5 ;  /* 0x00000009071472a4 */ /* 0x000fe4000f8e0205 */
[----:B------:R-:W-:Y:S01]  /*2100*/  UIADD3.X UR33, UPT, UPT, URZ, UR47, URZ, UP0, !UPT ;  /* 0x0000002fff217290 */ /* 0x000fe200087fe4ff */
[----:B------:R-:W-:Y:S01]  /*2110*/  UMOV UR17, UR29 ;  /* 0x0000001d00117c82 */ /* 0x000fe20008000000 */
[----:B------:R-:W-:Y:S01]  /*2120*/  UIADD3 UR24, UPT, UPT, UR24, 0x1, URZ ;  /* 0x0000000118187890 */ /* 0x000fe2000fffe0ff */
[----:B------:R-:W-:Y:S01]  /*2130*/  UMOV UR23, UR38 ;  /* 0x0000002600177c82 */ /* 0x000fe20008000000 */
[----:B------:R-:W-:Y:S02]  /*2140*/  UMOV UR48, UR40 ;  /* 0x0000002800307c82 */ /* 0x000fe40008000000 */
[----:B------:R-:W-:Y:S03]  /*2150*/  UISETP.NE.AND UP0, UPT, UR24, UR38, UPT ;  /* 0x000000261800728c */ /* 0x000fe6000bf05270 */
[----:B------:R2:W-:Y:S06]  /*2160*/  UTMALDG.4D.IM2COL.MULTICAST [UR16], [UR32], UR45 ;  /* 0x00000010200073b4 */ /* 0x0005ec000805882d */
[----:B--2---:R-:W-:Y:S05]  /*2170*/  BRA.U UP0, `(.L_x_29) ;  /* 0xfffffff900f87547 */ /* 0x004fea000b83ffff */
.L_x_23:
[----:B------:R-:W-:Y:S01]  /*2180*/  ULEA UR4, UR40, UR37, 0x3 ;  /* 0x0000002528047291 */ /* 0x000fe2000f8e18ff */
[----:B------:R-:W-:Y:S01]  /*2190*/  SHF.L.U32 R2, R12, 0x1f, RZ ;  /* 0x0000001f0c027819 */ /* 0x000fe200000006ff */
[----:B------:R-:W-:Y:S01]  /*21a0*/  @!P4 SYNCS.ARRIVE.TRANS64.A1T0 RZ, [UR37+0x1c8], RZ ;  /* 0x0001c8ffffffc9a7 */ /* 0x000fe20008100025 */
[----:B------:R-:W-:-:S06]  /*21b0*/  UISETP.GT.AND UP0, UPT, UR44, UR43, UPT ;  /* 0x0000002b2c00728c */ /* 0x000fcc000bf04270 */
[----:B------:R1:W2:Y:S03]  /*21c0*/  SYNCS.PHASECHK.TRANS64.TRYWAIT P1, [UR4+0xd8], R2 ;  /* 0x0000d802ff0075a7 */ /* 0x0002a60008021104 */
[----:B------:R-:W-:Y:S05]  /*21d0*/  BRA.U !UP0, `(.L_x_30) ;  /* 0x0000000508407547 */ /* 0x000fea000b800000 */
[----:B-1----:R-:W1:Y:S01]  /*21e0*/  LDC.64 R2, c[0x0][0x5d8] ;  /* 0x00017600ff027b82 */ /* 0x002e620000000a00 */
[----:B------:R-:W1:Y:S01]  /*21f0*/  LDCU.64 UR6, c[0x0][0x5b0] ;  /* 0x0000b600ff0677ac */ /* 0x000e620008000a00 */
[----:B------:R-:W1:Y:S01]  /*2200*/  LDCU UR25, c[0x0][0x598] ;  /* 0x0000b300ff1977ac */ /* 0x000e620008000800 */
[----:B------:R-:W1:Y:S01]  /*2210*/  LDCU UR24, c[0x0][0x58c] ;  /* 0x0000b180ff1877ac */ /* 0x000e620008000800 */
[----:B------:R-:W1:Y:S01]  /*2220*/  LDCU UR19, c[0x0][0x59c] ;  /* 0x0000b380ff1377ac */ /* 0x000e620008000800 */
[----:B------:R-:W1:Y:S01]  /*2230*/  LDCU UR17, c[0x0][0x5a0] ;  /* 0x0000b400ff1177ac */ /* 0x000e620008000800 */
[----:B------:R-:W1:Y:S02]  /*2240*/  LDCU.64 UR20, c[0x0][0x590] ;  /* 0x0000b200ff1477ac */ /* 0x000e640008000a00 */
[----:B-1----:R-:W-:Y:S01]  /*2250*/  IMAD R2, R7, UR6, R2 ;  /* 0x0000000607027c24 */ /* 0x002fe2000f8e0202 */
[----:B------:R-:W1:Y:S01]  /*2260*/  LDCU.64 UR14, c[0x0][0x5b8] ;  /* 0x0000b700ff0e77ac */ /* 0x000e620008000a00 */
[----:B------:R-:W-:Y:S01]  /*2270*/  IMAD R13, R13, UR7, R3 ;  /* 0x000000070d0d7c24 */ /* 0x000fe2000f8e0203 */
[----:B------:R-:W1:Y:S01]  /*2280*/  LDCU.64 UR4, c[0x0][0x5d0] ;  /* 0x0000ba00ff0477ac */ /* 0x000e620008000a00 */
[----:B------:R-:W-:Y:S01]  /*2290*/  UIADD3 UR16, UPT, UPT, UR41, UR23, URZ ;  /* 0x0000001729107290 */ /* 0x000fe2000fffe0ff */
[----:B------:R-:W-:-:S11]  /*22a0*/  UMOV UR45, UR40 ;  /* 0x00000028002d7c82 */ /* 0x000fd60008000000 */
.L_x_36:
[----:B------:R-:W-:Y:S01]  /*22b0*/  @!P6 MOV R4, 0x2000 ;  /* 0x000020000004e802 */ /* 0x000fe20000000f00 */
[----:B------:R-:W-:Y:S01]  /*22c0*/  ULEA UR33, UR45, UR37, 0x3 ;  /* 0x000000252d217291 */ /* 0x000fe2000f8e18ff */
[----:B--2---:R-:W-:Y:S11]  /*22d0*/  @P1 BRA `(.L_x_31) ;  /* 0x00000000000c1947 */ /* 0x004ff60003800000 */
[----:B------:R-:W-:Y:S04]  /*22e0*/  SHF.L.U32 R6, R12, 0x1f, RZ ;  /* 0x0000001f0c067819 */ /* 0x000fe800000006ff */
[----:B------:R-:W2:Y:S02]  /*22f0*/  SYNCS.PHASECHK.TRANS64.TRYWAIT P0, [UR33+0xd8], R6 ;  /* 0x0000d806ff0075a7 */ /* 0x000ea40008001121 */
[----:B--2---:R-:W-:Y:S05]  /*2300*/  @!P0 BRA `(.L_x_32) ;  /* 0x0000005800148947 */ /* 0x004fea0003800000 */
.L_x_31:
[----:B------:R1:W-:Y:S01]  /*2310*/  @!P6 SYNCS.ARRIVE.TRANS64 RZ, [UR33], R4 ;  /* 0x00000004ffffe9a7 */ /* 0x0003e20008000021 */
[----:B------:R-:W-:Y:S04]  /*2320*/  ULOP3.LUT UR6, UR39, 0x2, URZ, 0xfc, !UPT ;  /* 0x0000000227067892 */ /* 0x000fe8000f8efcff */
[----:B------:R-:W-:Y:S09]  /*2330*/  UISETP.NE.AND UP0, UPT, UR6, 0x2, UPT ;  /* 0x000000020600788c */ /* 0x000ff2000bf05270 */
[----:B------:R-:W-:Y:S05]  /*2340*/  BRA.U UP0, `(.L_x_33) ;  /* 0x0000000100047547 */ /* 0x000fea000b800000 */
[----:B-1----:R-:W-:Y:S05]  /*2350*/  BPT.TRAP 0x1 ;  /* 0x000000040000795c */ /* 0x002fea0000300000 */
.L_x_33:
[----:B------:R-:W-:Y:S04]  /*2360*/  BSSY.RECONVERGENT B0, `(.L_x_34) ;  /* 0x0000003000007945 */ /* 0x000fe80003800200 */
[----:B------:R-:W-:Y:S05]  /*2370*/  @P5 BRA `(.L_x_35) ;  /* 0x0000000000045947 */ /* 0x000fea0003800000 */
[----:B-1----:R-:W-:Y:S05]  /*2380*/  BPT.TRAP 0x1 ;  /* 0x000000040000795c */ /* 0x002fea0000300000 */
.L_x_35:
[----:B-1----:R-:W-:Y:S05]  /*2390*/  BSYNC.RECONVERGENT B0 ;  /* 0x0000000000007941 */ /* 0x002fea0003800200 */
.L_x_34:
        /* <DEDUP_REMOVED lines=11> */
[----:B------:R-:W-:Y:S01]  /*2450*/  @P0 PRMT R4, R2, 0x40, R13 ;  /* 0x0000004002040816 */ /* 0x000fe2000000000d */
[----:B------:R-:W-:Y:S01]  /*2460*/  UISETP.NE.AND UP0, UPT, UR24, 0x1, UPT ;  /* 0x000000011800788c */ /* 0x000fe2000bf05270 */
[----:B------:R-:W-:Y:S01]  /*2470*/  SHF.L.U32 R5, R12, 0x1f, RZ ;  /* 0x0000001f0c057819 */ /* 0x000fe200000006ff */
[----:B------:R-:W-:Y:S01]  /*2480*/  USHF.R.U32.HI UR7, URZ, UR21, UR27 ;  /* 0x00000015ff077299 */ /* 0x000fe2000801161b */
[----:B------:R-:W-:Y:S01]  /*2490*/  @P0 R2UR UR10, R4 ;  /* 0x00000000040a02ca */ /* 0x000fe200000e0000 */
[----:B------:R-:W-:Y:S01]  /*24a0*/  UISETP.NE.AND UP2, UPT, UR25, 0x1, UPT ;  /* 0x000000011900788c */ /* 0x000fe2000bf45270 */
[----:B------:R1:W2:Y:S01]  /*24b0*/  SYNCS.PHASECHK.TRANS64.TRYWAIT P1, [UR9+0xd8], R5 ;  /* 0x0000d805ff0075a7 */ /* 0x0002a20008021109 */
        /* <DEDUP_REMOVED lines=15> */
[----:B------:R-:W-:Y:S02]  /*25b0*/  ULOP3.LUT UR9, UR36, UR31, URZ, 0xfc, !UPT ;  /* 0x0000001f24097292 */ /* 0x000fe4000f8efcff */
[----:B------:R-:W-:Y:S01]  /*25c0*/  UIADD3 UR28, UP0, UPT, UR46, 0x180, URZ ;  /* 0x000001802e1c7890 */ /* 0x000fe2000ff1e0ff */
[----:B------:R-:W-:Y:S01]  /*25d0*/  @P0 R2UR UR31, R3 ;  /* 0x00000000031f02ca */ /* 0x000fe200000e0000 */
[----:B------:R-:W-:Y:S02]  /*25e0*/  UIMAD UR7, UR25, UR26, UR7 ;  /* 0x0000001a190772a4 */ /* 0x000fe4000f8e0207 */
[----:B------:R-:W-:Y:S02]  /*25f0*/  UIMAD UR11, UR6, UR14, UR4 ;  /* 0x0000000e060b72a4 */ /* 0x000fe4000f8e0204 */
[----:B------:R-:W-:Y:S01]  /*2600*/  UIADD3 UR8, UPT, UPT, UR37, 0x1d600, UR9 ;  /* 0x0001d60025087890 */ /* 0x000fe2000fffe009 */
[----:B------:R-:W-:Y:S01]  /*2610*/  UMOV UR48, 0x0 ;  /* 0x0000000000307882 */ /* 0x000fe20000000000 */
[----:B------:R-:W-:Y:S01]  /*2620*/  UMOV UR49, 0x10000000 ;  /* 0x1000000000317882 */ /* 0x000fe20000000000 */
[----:B------:R-:W-:Y:S01]  /*2630*/  UMOV UR34, UR30 ;  /* 0x0000001e00227c82 */ /* 0x000fe20008000000 */
[----:B------:R-:W-:Y:S01]  /*2640*/  UIMAD UR12, UR7, UR15, UR5 ;  /* 0x0000000f070c72a4 */ /* 0x000fe2000f8e0205 */
[----:B------:R1:W-:Y:S01]  /*2650*/  UTMALDG.2D [UR32], [UR50], desc[UR48] ;  /* 0x00003020320075b4 */ /* 0x0003e20008009000 */
[----:B------:R-:W-:Y:S01]  /*2660*/  UIADD3.X UR29, UPT, UPT, URZ, UR47, URZ, UP0, !UPT ;  /* 0x0000002fff1d7290 */ /* 0x000fe200087fe4ff */
[----:B------:R-:W-:Y:S01]  /*2670*/  UMOV UR9, UR33 ;  /* 0x0000002100097c82 */ /* 0x000fe20008000000 */
[----:B------:R-:W-:Y:S01]  /*2680*/  UMOV UR10, UR18 ;  /* 0x00000012000a7c82 */ /* 0x000fe20008000000 */
[----:B------:R-:W-:Y:S01]  /*2690*/  UIADD3 UR23, UPT, UPT, UR23, 0x1, URZ ;  /* 0x0000000117177890 */ /* 0x000fe2000fffe0ff */
[----:B------:R-:W-:Y:S03]  /*26a0*/  UMOV UR45, UR40 ;  /* 0x00000028002d7c82 */ /* 0x000fe60008000000 */
[----:B------:R-:W-:Y:S02]  /*26b0*/  UISETP.NE.AND UP0, UPT, UR23, UR16, UPT ;  /* 0x000000101700728c */ /* 0x000fe4000bf05270 */
[----:B------:R1:W-:Y:S07]  /*26c0*/  UTMALDG.4D.IM2COL.MULTICAST [UR8], [UR28], UR31 ;  /* 0x000000081c0073b4 */ /* 0x0003ee000805881f */
[----:B-1----:R-:W-:Y:S05]  /*26d0*/  BRA.U UP0, `(.L_x_36) ;  /* 0xfffffff900f47547 */ /* 0x002fea000b83ffff */
.L_x_30:
[----:B------:R-:W-:Y:S01]  /*26e0*/  SHF.L.U32 R3, R10, 0x1f, RZ ;  /* 0x0000001f0a037819 */ /* 0x000fe200000006ff */
[----:B------:R-:W-:-:S03]  /*26f0*/  NOP ;  /* 0x0000000000007918 */ /* 0x000fc60000000000 */
[----:B------:R-:W3:Y:S02]  /*2700*/  SYNCS.PHASECHK.TRANS64.TRYWAIT P0, [UR37+0x1d0], R3 ;  /* 0x0001d003ff0075a7 */ /* 0x000ee40008001125 */
[----:B---3--:R-:W-:Y:S05]  /*2710*/  @!P0 BRA `(.L_x_37) ;  /* 0x0000005400288947 */ /* 0x008fea0003800000 */
.L_x_123:
[----:B------:R-:W3:Y:S01]  /*2720*/  LDS.128 R4, [UR37+0x210] ;  /* 0x00021025ff047984 */ /* 0x000ee20008000c00 */
[----:B------:R-:W-:Y:S01]  /*2730*/  UIADD3 UR4, UPT, UPT, UR37, 0x1d8, URZ ;  /* 0x000001d825047890 */ /* 0x000fe2000fffe0ff */
[----:B--2---:R-:W-:Y:S01]  /*2740*/  ISETP.GE.AND P1, PT, R40, 0x1, PT ;  /* 0x000000012800780c */ /* 0x004fe20003f26270 */
[----:B------:R-:W-:Y:S01]  /*2750*/  @!PT LDS RZ, [RZ] ;  /* 0x00000000fffff984 */ /* 0x000fe20000000800 */
[----:B------:R-:W-:Y:S01]  /*2760*/  @!PT LDS RZ, [RZ] ;  /* 0x00000000fffff984 */ /* 0x000fe20000000800 */
[----:B------:R-:W-:Y:S01]  /*2770*/  @!PT LDS RZ, [RZ] ;  /* 0x00000000fffff984 */ /* 0x000fe20000000800 */
[----:B------:R-:W-:Y:S01]  /*2780*/  @!PT LDS RZ, [RZ] ;  /* 0x00000000fffff984 */ /* 0x000fe20000000800 */
[----:B------:R2:W-:Y:S06]  /*2790*/  MEMBAR.ALL.CTA ;  /* 0x0000000000007992 */ /* 0x0005ec0000008000 */
[----:B--2---:R-:W2:Y:S01]  /*27a0*/  FENCE.VIEW.ASYNC.S ;  /* 0x00000000000073c6 */ /* 0x004ea20000000000 */
[----:B------:R-:W-:-:S09]  /*27b0*/  UPRMT UR4, URZ, 0x654, UR4 ;  /* 0x00000654ff047896 */ /* 0x000fd20008000004 */
[----:B--2---:R-:W-:Y:S01]  /*27c0*/  SYNCS.ARRIVE.TRANS64.RED.A1T0 RZ, [UR4], RZ ;  /* 0x000000ffffff79a7 */ /* 0x004fe20008100404 */
[----:B---3--:R-:W-:-:S13]  /*27d0*/  LOP3.LUT P0, RZ, R6, 0x1, RZ, 0xc0, !PT ;  /* 0x0000000106ff7812 */ /* 0x008fda000780c0ff */
[----:B------:R-:W-:Y:S02]  /*27e0*/  @P0 MOV R11, R4 ;  /* 0x00000004000b0202 */ /* 0x000fe40000000f00 */
[----:B------:R-:W-:Y:S01]  /*27f0*/  @P0 LOP3.LUT R8, R5, 0xffff, RZ, 0xc0, !PT ;  /* 0x0000ffff05080812 */ /* 0x000fe200078ec0ff */
[----:B------:R-:W-:Y:S06]  /*2800*/  @!P1 BRA `(.L_x_38) ;  /* 0x0000000000b89947 */ /* 0x000fec0003800000 */
[----:B------:R-:W2:Y:S01]  /*2810*/  LDC.64 R4, c[0x0][0xb18] ;  /* 0x0002c600ff047b82 */ /* 0x000ea20000000a00 */
[----:B------:R-:W-:-:S07]  /*2820*/  ISETP.NE.AND P3, PT, R40, 0x1, PT ;  /* 0x000000012800780c */ /* 0x000fce0003f65270 */
[----:B------:R-:W3:Y:S08]  /*2830*/  LDC.64 R6, c[0x0][0xb10] ;  /* 0x0002c400ff067b82 */ /* 0x000ef00000000a00 */
[----:B------:R-:W4:Y:S08]  /*2840*/  LDC R13, c[0x0][0xb20] ;  /* 0x0002c800ff0d7b82 */ /* 0x000f300000000800 */
[----:B------:R-:W4:Y:S01]  /*2850*/  LDC R16, c[0x0][0xb0c] ;  /* 0x0002c300ff107b82 */ /* 0x000f220000000800 */
[----:B--2---:R-:W-:Y:S01]  /*2860*/  IMAD.HI.U32 R20, R0, R5, RZ ;  /* 0x0000000500147227 */ /* 0x004fe200078e00ff */
[----:B------:R-:W-:-:S06]  /*2870*/  ISETP.NE.AND P1, PT, R4, 0x1, PT ;  /* 0x000000010400780c */ /* 0x000fcc0003f25270 */
[----:B-1----:R-:W1:Y:S01]  /*2880*/  LDC.64 R2, c[0x0][0xb28] ;  /* 0x0002ca00ff027b82 */ /* 0x002e620000000a00 */
[----:B---3--:R-:W-:-:S04]  /*2890*/  IMAD.HI.U32 R18, R9, R6, RZ ;  /* 0x0000000609127227 */ /* 0x008fc800078e00ff */
[----:B------:R-:W-:Y:S01]  /*28a0*/  IMAD.HI.U32 R22, R11, R6, RZ ;  /* 0x000000060b167227 */ /* 0x000fe200078e00ff */
[----:B------:R-:W-:Y:S02]  /*28b0*/  SHF.R.U32.HI R18, RZ, R7, R18 ;  /* 0x00000007ff127219 */ /* 0x000fe40000011612 */
[----:B----4-:R-:W-:Y:S01]  /*28c0*/  SHF.R.U32.HI R15, RZ, R13, R20 ;  /* 0x0000000dff0f7219 */ /* 0x010fe20000011614 */
[----:B------:R-:W-:Y:S01]  /*28d0*/  IMAD.HI.U32 R20, R8, R5, RZ ;  /* 0x0000000508147227 */ /* 0x000fe200078e00ff */
[----:B------:R-:W-:Y:S02]  /*28e0*/  SHF.R.U32.HI R22, RZ, R7, R22 ;  /* 0x00000007ff167219 */ /* 0x000fe40000011616 */
[----:B------:R-:W-:Y:S02]  /*28f0*/  SEL R15, R0, R15, !P1 ;  /* 0x0000000f000f7207 */ /* 0x000fe40004800000 */
[----:B------:R-:W-:Y:S02]  /*2900*/  SHF.R.U32.HI R13, RZ, R13, R20 ;  /* 0x0000000dff0d7219 */ /* 0x000fe40000011614 */
[----:B------:R-:W-:-:S02]  /*2910*/  ISETP.NE.AND P2, PT, R16, 0x1, PT ;  /* 0x000000011000780c */ /* 0x000fc40003f45270 */
[----:B------:R-:W-:Y:S02]  /*2920*/  SEL R13, R8, R13, !P1 ;  /* 0x0000000d080d7207 */ /* 0x000fe40004800000 */
[----:B------:R-:W-:Y:S02]  /*2930*/  SEL R17, R9, R18, !P2 ;  /* 0x0000001209117207 */ /* 0x000fe40005000000 */
[----:B------:R-:W-:Y:S01]  /*2940*/  SEL R5, R11, R22, !P2 ;  /* 0x000000160b057207 */ /* 0x000fe20005000000 */
[----:B-1----:R-:W-:Y:S01]  /*2950*/  IMAD.HI.U32 R18, R15, R2, RZ ;  /* 0x000000020f127227 */ /* 0x002fe200078e00ff */
[----:B------:R-:W-:-:S03]  /*2960*/  IADD3 R7, PT, PT, -R13, RZ, RZ ;  /* 0x000000ff0d077210 */ /* 0x000fc60007ffe1ff */
[----:B------:R-:W-:Y:S01]  /*2970*/  IMAD.HI.U32 R6, R17, R2, RZ ;  /* 0x0000000211067227 */ /* 0x000fe200078e00ff */
[----:B------:R-:W-:-:S03]  /*2980*/  @P3 SHF.R.U32.HI R15, RZ, R3, R18 ;  /* 0x00000003ff0f3219 */ /* 0x000fc60000011612 */
[----:B------:R-:W-:Y:S01]  /*2990*/  IMAD R7, R4, R7, R8 ;  /* 0x0000000704077224 */ /* 0x000fe200078e0208 */
[----:B------:R-:W-:Y:S01]  /*29a0*/  @P3 SHF.R.U32.HI R17, RZ, R3, R6 ;  /* 0x00000003ff113219 */ /* 0x000fe20000011606 */
[----:B------:R-:W-:-:S04]  /*29b0*/  IMAD R15, R40, R15, RZ ;  /* 0x0000000f280f7224 */ /* 0x000fc800078e02ff */
[----:B------:R-:W-:Y:S01]  /*29c0*/  IMAD R6, R40, R17, RZ ;  /* 0x0000001128067224 */ /* 0x000fe200078e02ff */
[----:B------:R-:W-:-:S04]  /*29d0*/  ISETP.GE.AND P1, PT, R13, R15, PT ;  /* 0x0000000f0d00720c */ /* 0x000fc80003f26270 */
[----:B------:R-:W-:Y:S01]  /*29e0*/  ISETP.GE.OR P1, PT, R5, R6, P1 ;  /* 0x000000060500720c */ /* 0x000fe20000f26670 */
[----:B------:R-:W-:-:S05]  /*29f0*/  IMAD.HI.U32 R6, R13, R2, RZ ;  /* 0x000000020d067227 */ /* 0x000fca00078e00ff */
[----:B------:R-:W-:-:S04]  /*2a00*/  SHF.R.U32.HI R6, RZ, R3, R6 ;  /* 0x00000003ff067219 */ /* 0x000fc80000011606 */
[----:B------:R-:W-:-:S03]  /*2a10*/  SEL R6, R13, R6, !P3 ;  /* 0x000000060d067207 */ /* 0x000fc60005800000 */
[----:B------:R-:W-:-:S04]  /*2a20*/  @!P1 IMAD.HI.U32 R18, R5, R2, RZ ;  /* 0x0000000205129227 */ /* 0x000fc800078e00ff */
[----:B------:R-:W-:Y:S01]  /*2a30*/  IMAD.MOV R2, RZ, RZ, -R6 ;  /* 0x000000ffff027224 */ /* 0x000fe200078e0a06 */
[----:B------:R-:W-:-:S03]  /*2a40*/  @!P1 SHF.R.U32.HI R18, RZ, R3, R18 ;  /* 0x00000003ff129219 */ /* 0x000fc60000011612 */
[----:B------:R-:W-:Y:S01]  /*2a50*/  IMAD R2, R40, R2, R13 ;  /* 0x0000000228027224 */ /* 0x000fe200078e020d */
        /* <DEDUP_REMOVED lines=9> */
.L_x_38:
[----:B------:R-:W2:Y:S02]  /*2af0*/  LDCU UR4, c[0x0][0xb30] ;  /* 0x00016600ff0477ac */ /* 0x000ea40008000800 */
[----:B--2---:R-:W-:-:S09]  /*2b00*/  UISETP.NE.AND UP0, UPT, UR4, 0x1, UPT ;  /* 0x000000010400788c */ /* 0x004fd2000bf05270 */
[----:B------:R-:W-:Y:S05]  /*2b10*/  BRA.U UP0, `(.L_x_39) ;  /* 0x0000000100407547 */ /* 0x000fea000b800000 */
[----:B------:R-:W2:Y:S08]  /*2b20*/  LDC.64 R4, c[0x0][0xb10] ;  /* 0x0002c400ff047b82 */ /* 0x000eb00000000a00 */
[----:B-1----:R-:W1:Y:S08]  /*2b30*/  LDC.64 R2, c[0x0][0xb18] ;  /* 0x0002c600ff027b82 */ /* 0x002e700000000a00 */
[----:B------:R-:W3:Y:S08]  /*2b40*/  LDC R6, c[0x0][0xb20] ;  /* 0x0002c800ff067b82 */ /* 0x000ef00000000800 */
[----:B------:R-:W4:Y:S01]  /*2b50*/  LDC R16, c[0x0][0xb0c] ;  /* 0x0002c300ff107b82 */ /* 0x000f220000000800 */
[----:B--2---:R-:W-:-:S05]  /*2b60*/  IMAD.HI.U32 R4, R11, R4, RZ ;  /* 0x000000040b047227 */ /* 0x004fca00078e00ff */
[----:B------:R-:W-:Y:S01]  /*2b70*/  SHF.R.U32.HI R4, RZ, R5, R4 ;  /* 0x00000005ff047219 */ /* 0x000fe20000011604 */
[----:B-1----:R-:W-:Y:S01]  /*2b80*/  IMAD.HI.U32 R3, R8, R3, RZ ;  /* 0x0000000308037227 */ /* 0x002fe200078e00ff */
[----:B------:R-:W-:-:S04]  /*2b90*/  ISETP.NE.AND P1, PT, R2, 0x1, PT ;  /* 0x000000010200780c */ /* 0x000fc80003f25270 */
[----:B---3--:R-:W-:-:S04]  /*2ba0*/  SHF.R.U32.HI R3, RZ, R6, R3 ;  /* 0x00000006ff037219 */ /* 0x008fc80000011603 */
[----:B------:R-:W-:Y:S02]  /*2bb0*/  SEL R3, R8, R3, !P1 ;  /* 0x0000000308037207 */ /* 0x000fe40004800000 */
[----:B----4-:R-:W-:-:S04]  /*2bc0*/  ISETP.NE.AND P2, PT, R16, 0x1, PT ;  /* 0x000000011000780c */ /* 0x010fc80003f45270 */
[----:B------:R-:W-:-:S05]  /*2bd0*/  SEL R4, R11, R4, !P2 ;  /* 0x000000040b047207 */ /* 0x000fca0005000000 */
[----:B------:R-:W-:Y:S02]  /*2be0*/  IMAD.IADD R5, R3, 0x1, -R4 ;  /* 0x0000000103057824 */ /* 0x000fe400078e0a04 */
[----:B------:R-:W-:Y:S02]  /*2bf0*/  IMAD.IADD R3, R4, 0x1, -R3 ;  /* 0x0000000104037824 */ /* 0x000fe400078e0a03 */
[----:B------:R-:W-:Y:S02]  /*2c00*/  IMAD R11, R5, R16, R11 ;  /* 0x00000010050b7224 */ /* 0x000fe400078e020b */
[----:B------:R-:W-:-:S07]  /*2c10*/  IMAD R8, R3, R2, R8 ;  /* 0x0000000203087224 */ /* 0x000fce00078e0208 */
.L_x_39:
[----:B------:R-:W-:Y:S01]  /*2c20*/  PLOP3.LUT P4, PT, PT, PT, PT, 0x80, 0x8 ;  /* 0x000000000008781c */ /* 0x000fe20003f8f070 */
[----:B------:R-:W-:Y:S01]  /*2c30*/  IMAD.IADD R91, R11, 0x1, R90 ;  /* 0x000000010b5b7824 */ /* 0x000fe200078e025a */
[----:B------:R-:W-:Y:S01]  /*2c40*/  LOP3.LUT R10, R10, 0x1, RZ, 0x3c, !PT ;  /* 0x000000010a0a7812 */ /* 0x000fe200078e3cff */
[----:B------:R-:W-:Y:S01]  /*2c50*/  IMAD.IADD R111, R8, 0x1, R79 ;  /* 0x00000001086f7824 */ /* 0x000fe200078e024f */
[----:B------:R-:W-:Y:S09]  /*2c60*/  @P0 BRA `(.L_x_40) ;  /* 0xffffffec00000947 */ /* 0x000ff2000383ffff */
[----:B------:R-:W-:Y:S01]  /*2c70*/  UIADD3 UR37, UPT, UPT, UR37, 0xd8, URZ ;  /* 0x000000d825257890 */ /* 0x000fe2000fffe0ff */
[----:B-1----:R-:W-:-:S03]  /*2c80*/  SHF.L.U32 R3, R12, 0x1f, RZ ;  /* 0x0000001f0c037819 */ /* 0x002fc600000006ff */
[----:B------:R-:W-:-:S09]  /*2c90*/  ULEA UR4, UR40, UR37, 0x3 ;  /* 0x0000002528047291 */ /* 0x000fd2000f8e18ff */
[----:B------:R-:W1:Y:S02]  /*2ca0*/  SYNCS.PHASECHK.TRANS64.TRYWAIT P0, [UR4], R3 ;  /* 0x00000003ff0075a7 */ /* 0x000e640008001104 */
[----:B-1----:R-:W-:Y:S05]  /*2cb0*/  @!P0 BRA `(.L_x_41) ;  /* 0x0000004c00d88947 */ /* 0x002fea0003800000 */
.L_x_125:
[----:B------:R-:W-:-:S04]  /*2cc0*/  UIADD3 UR5, UPT, UPT, UR40, 0x1, URZ ;  /* 0x0000000128057890 */ /* 0x000fc8000fffe0ff */
[----:B------:R-:W-:-:S04]  /*2cd0*/  UISETP.NE.AND UP0, UPT, UR5, 0x1b, UPT ;  /* 0x0000001b0500788c */ /* 0x000fc8000bf05270 */
[----:B------:R-:W-:Y:S02]  /*2ce0*/  USEL UR6, URZ, 0x1, UP0 ;  /* 0x00000001ff067887 */ /* 0x000fe40008000000 */
[----:B------:R-:W-:-:S04]  /*2cf0*/  USEL UR5, UR5, URZ, UP0 ;  /* 0x000000ff05057287 */ /* 0x000fc80008000000 */
[----:B------:R-:W-:Y:S01]  /*2d00*/  ULEA UR4, UR5, UR37, 0x3 ;  /* 0x0000002505047291 */ /* 0x000fe2000f8e18ff */
[----:B------:R-:W-:-:S04]  /*2d10*/  LOP3.LUT R2, R12, UR6, RZ, 0x3c, !PT ;  /* 0x000000060c027c12 */ /* 0x000fc8000f8e3cff */
[----:B-1----:R-:W-:-:S04]  /*2d20*/  SHF.L.U32 R3, R2, 0x1f, RZ ;  /* 0x0000001f02037819 */ /* 0x002fc800000006ff */
[----:B------:R-:W1:Y:S02]  /*2d30*/  SYNCS.PHASECHK.TRANS64.TRYWAIT P0, [UR4], R3 ;  /* 0x00000003ff0075a7 */ /* 0x000e640008001104 */
[----:B-1----:R-:W-:Y:S05]  /*2d40*/  @!P0 BRA `(.L_x_42) ;  /* 0x0000004c00cc8947 */ /* 0x002fea0003800000 */
.L_x_127:
        /* <DEDUP_REMOVED lines=9> */
.L_x_129:
        /* <DEDUP_REMOVED lines=9> */
.L_x_131:
        /* <DEDUP_REMOVED lines=9> */
.L_x_133:
        /* <DEDUP_REMOVED lines=9> */
.L_x_135:
        /* <DEDUP_REMOVED lines=9> */
.L_x_137:
        /* <DEDUP_REMOVED lines=9> */
.L_x_139:
        /* <DEDUP_REMOVED lines=9> */
.L_x_141:
        /* <DEDUP_REMOVED lines=9> */
.L_x_143:
        /* <DEDUP_REMOVED lines=9> */
.L_x_145:
        /* <DEDUP_REMOVED lines=9> */
.L_x_147:
        /* <DEDUP_REMOVED lines=9> */
.L_x_149:
        /* <DEDUP_REMOVED lines=9> */
.L_x_151:
        /* <DEDUP_REMOVED lines=9> */
.L_x_153:
        /* <DEDUP_REMOVED lines=9> */
.L_x_155:
        /* <DEDUP_REMOVED lines=9> */
.L_x_157:
        /* <DEDUP_REMOVED lines=9> */
.L_x_159:
        /* <DEDUP_REMOVED lines=9> */
.L_x_161:
        /* <DEDUP_REMOVED lines=9> */
.L_x_163:
        /* <DEDUP_REMOVED lines=9> */
.L_x_165:
        /* <DEDUP_REMOVED lines=9> */
.L_x_167:
        /* <DEDUP_REMOVED lines=9> */
.L_x_169:
        /* <DEDUP_REMOVED lines=9> */
.L_x_171:
        /* <DEDUP_REMOVED lines=9> */
.L_x_173:
        /* <DEDUP_REMOVED lines=9> */
.L_x_175:
[----:B------:R-:W-:-:S04]  /*3ad0*/  UIADD3 UR5, UPT, UPT, UR5, 0x1, URZ ;  /* 0x0000000105057890 */ /* 0x000fc8000fffe0ff */
[----:B------:R-:W-:-:S04]  /*3ae0*/  UISETP.NE.AND UP0, UPT, UR5, 0x1b, UPT ;  /* 0x0000001b0500788c */ /* 0x000fc8000bf05270 */
[----:B------:R-:W-:Y:S02]  /*3af0*/  USEL UR4, URZ, 0x1, UP0 ;  /* 0x00000001ff047887 */ /* 0x000fe40008000000 */
[----:B------:R-:W-:-:S04]  /*3b00*/  USEL UR5, UR5, URZ, UP0 ;  /* 0x000000ff05057287 */ /* 0x000fc80008000000 */
[----:B------:R-:W-:Y:S01]  /*3b10*/  ULEA UR5, UR5, UR37, 0x3 ;  /* 0x0000002505057291 */ /* 0x000fe2000f8e18ff */
[----:B-1----:R-:W-:-:S04]  /*3b20*/  LOP3.LUT R3, R2, UR4, RZ, 0x3c, !PT ;  /* 0x0000000402037c12 */ /* 0x002fc8000f8e3cff */
[----:B------:R-:W-:Y:S01]  /*3b30*/  SHF.L.U32 R3, R3, 0x1f, RZ ;  /* 0x0000001f03037819 */ /* 0x000fe200000006ff */
[----:B------:R-:W-:-:S07]  /*3b40*/  IMAD.U32 R0, RZ, RZ, UR5 ;  /* 0x00000005ff007e24 */ /* 0x000fce000f8e00ff */
.L_x_67:
[----:B-1----:R1:W2:Y:S02]  /*3b50*/  SYNCS.PHASECHK.TRANS64.TRYWAIT P0, [R0+URZ], R3 ;  /* 0x00000003000075a7 */ /* 0x0022a400080011ff */
[----:B--2---:R-:W-:Y:S05]  /*3b60*/  @!P0 NANOSLEEP.SYNCS 0x989680 ;  /* 0x009896800000895d */ /* 0x004fea0003900000 */
[----:B------:R-:W2:Y:S02]  /*3b70*/  @!P0 SYNCS.PHASECHK.TRANS64 P0, [R0+URZ], R3 ;  /* 0x00000003000085a7 */ /* 0x000ea400080010ff */
[----:B--2---:R-:W-:Y:S05]  /*3b80*/  @P0 EXIT ;  /* 0x000000000000094d */ /* 0x004fea0003800000 */
[----:B------:R-:W-:Y:S05]  /*3b90*/  BRA `(.L_x_67) ;  /* 0xfffffffc00ec7947 */ /* 0x000fea000383ffff */
.L_x_22:
[----:B------:R-:W-:-:S04]  /*3ba0*/  UISETP.NE.AND UP1, UPT, UR40, URZ, UPT ;  /* 0x000000ff2800728c */ /* 0x000fc8000bf25270 */
[----:B------:R-:W-:-:S09]  /*3bb0*/  UISETP.NE.OR UP1, UPT, UR4, 0x1, UP1 ;  /* 0x000000010400788c */ /* 0x000fd20008f25670 */
[----:B------:R-:W-:Y:S05]  /*3bc0*/  BRA.U UP1, `(.L_x_68) ;  /* 0x0000000101b07547 */ /* 0x000fea000b800000 */
[----:B------:R-:W-:Y:S01]  /*3bd0*/  UMOV UR4, 0x400 ;  /* 0x0000040000047882 */ /* 0x000fe20000000000 */
[----:B------:R-:W-:Y:S01]  /*3be0*/  HFMA2 R2, -RZ, RZ, 0, 5.9604644775390625e-08 ;  /* 0x00000001ff027431 */ /* 0x000fe200000001ff */
[----:B------:R-:W-:Y:S01]  /*3bf0*/  ULEA UR40, UR40, UR4, 0x18 ;  /* 0x0000000428287291 */ /* 0x000fe2000f8ec0ff */
[----:B------:R-:W-:Y:S01]  /*3c00*/  ISETP.GE.U32.AND P0, PT, R8, 0x2, PT ;  /* 0x000000020800780c */ /* 0x000fe20003f06070 */
[----:B------:R-:W-:Y:S02]  /*3c10*/  IMAD.MOV.U32 R3, RZ, RZ, RZ ;  /* 0x000000ffff037224 */ /* 0x000fe400078e00ff */
[----:B------:R-:W-:Y:S02]  /*3c20*/  UIADD3 UR6, UPT, UPT, UR40, 0x1d8, URZ ;  /* 0x000001d828067890 */ /* 0x000fe4000fffe0ff */
[----:B------:R-:W-:Y:S02]  /*3c30*/  UIADD3 UR7, UPT, UPT, UR40, 0x1d0, URZ ;  /* 0x000001d028077890 */ /* 0x000fe4000fffe0ff */
[----:B------:R-:W-:-:S12]  /*3c40*/  UPRMT UR6, URZ, 0x654, UR6 ;  /* 0x00000654ff067896 */ /* 0x000fd80008000006 */
.L_x_71:
[----:B------:R-:W-:Y:S01]  /*3c50*/  SHF.L.U32 R7, R2, 0x1f, RZ ;  /* 0x0000001f02077819 */ /* 0x000fe200000006ff */
[----:B------:R-:W-:Y:S02]  /*3c60*/  IMAD.U32 R9, RZ, RZ, UR7 ;  /* 0x00000007ff097e24 */ /* 0x000fe4000f8e00ff */
[----:B------:R-:W-:Y:S01]  /*3c70*/  @!P0 IMAD.MOV.U32 R5, RZ, RZ, 0x10 ;  /* 0x00000010ff058424 */ /* 0x000fe200078e00ff */
[----:B------:R-:W2:Y:S02]  /*3c80*/  SYNCS.PHASECHK.TRANS64.TRYWAIT P1, [UR40+0x1d8], R7 ;  /* 0x0001d807ff0075a7 */ /* 0x000ea40008021128 */
[----:B------:R-:W-:-:S04]  /*3c90*/  PRMT R9, R8, 0x654, R9 ;  /* 0x0000065408097816 */ /* 0x000fc80000000009 */
[----:B------:R-:W-:Y:S01]  /*3ca0*/  SEL R0, R9, R0, !P0 ;  /* 0x0000000009007207 */ /* 0x000fe20004000000 */
[----:B--2---:R-:W-:Y:S06]  /*3cb0*/  @!P1 BRA `(.L_x_69) ;  /* 0x0000004800489947 */ /* 0x004fec0003800000 */
.L_x_177:
[----:B------:R-:W-:Y:S01]  /*3cc0*/  UIADD3 UR4, UPT, UPT, UR40, 0x210, URZ ;  /* 0x0000021028047890 */ /* 0x000fe2000fffe0ff */
[----:B------:R3:W-:Y:S01]  /*3cd0*/  @!P0 SYNCS.ARRIVE.TRANS64.RED RZ, [R0+URZ], R5 ;  /* 0x0000000500ff89a7 */ /* 0x0007e200080004ff */
[----:B------:R-:W-:Y:S01]  /*3ce0*/  UIADD3 UR5, UPT, UPT, UR40, 0x1d0, URZ ;  /* 0x000001d028057890 */ /* 0x000fe2000fffe0ff */
[----:B------:R-:W-:-:S08]  /*3cf0*/  LOP3.LUT R2, R2, 0x1, RZ, 0x3c, !PT ;  /* 0x0000000102027812 */ /* 0x000fd000078e3cff */
[----:B------:R-:W-:Y:S06]  /*3d00*/  UGETNEXTWORKID.BROADCAST [UR4], [UR5] ;  /* 0x00000000040073ca */ /* 0x000fec0008000100 */
[----:B---3--:R-:W-:-:S04]  /*3d10*/  SHF.L.U32 R5, R3, 0x1f, RZ ;  /* 0x0000001f03057819 */ /* 0x008fc800000006ff */
[----:B------:R-:W3:Y:S02]  /*3d20*/  SYNCS.PHASECHK.TRANS64.TRYWAIT P1, [UR40+0x1d0], R5 ;  /* 0x0001d005ff0075a7 */ /* 0x000ee40008021128 */
[----:B---3--:R-:W-:Y:S05]  /*3d30*/  @!P1 BRA `(.L_x_70) ;  /* 0x0000004800409947 */ /* 0x008fea0003800000 */
.L_x_179:
[----:B--2---:R-:W2:Y:S01]  /*3d40*/  LDS.128 R4, [UR40+0x210] ;  /* 0x00021028ff047984 */ /* 0x004ea20008000c00 */
[----:B------:R-:W-:Y:S01]  /*3d50*/  LOP3.LUT R3, R3, 0x1, RZ, 0x3c, !PT ;  /* 0x0000000103037812 */ /* 0x000fe200078e3cff */
[----:B------:R-:W-:Y:S01]  /*3d60*/  @!PT LDS RZ, [RZ] ;  /* 0x00000000fffff984 */ /* 0x000fe20000000800 */
[----:B------:R-:W-:Y:S01]  /*3d70*/  @!PT LDS RZ, [RZ] ;  /* 0x00000000fffff984 */ /* 0x000fe20000000800 */
[----:B------:R-:W-:Y:S01]  /*3d80*/  @!PT LDS RZ, [RZ] ;  /* 0x00000000fffff984 */ /* 0x000fe20000000800 */
[----:B------:R-:W-:Y:S01]  /*3d90*/  @!PT LDS RZ, [RZ] ;  /* 0x00000000fffff984 */ /* 0x000fe20000000800 */
[----:B------:R3:W-:Y:S06]  /*3da0*/  MEMBAR.ALL.CTA ;  /* 0x0000000000007992 */ /* 0x0007ec0000008000 */
[----:B---3--:R-:W3:Y:S02]  /*3db0*/  FENCE.VIEW.ASYNC.S ;  /* 0x00000000000073c6 */ /* 0x008ee40000000000 */
[----:B---3--:R-:W-:Y:S01]  /*3dc0*/  SYNCS.ARRIVE.TRANS64.RED.A1T0 RZ, [UR6], RZ ;  /* 0x000000ffffff79a7 */ /* 0x008fe20008100406 */
[----:B--2---:R-:W-:-:S13]  /*3dd0*/  LOP3.LUT P1, RZ, R6, 0x1, RZ, 0xc0, !PT ;  /* 0x0000000106ff7812 */ /* 0x004fda000782c0ff */
[----:B------:R-:W-:Y:S05]  /*3de0*/  @P1 BRA `(.L_x_71) ;  /* 0xfffffffc00981947 */ /* 0x000fea000383ffff */
[----:B------:R-:W-:-:S04]  /*3df0*/  SHF.L.U32 R0, R2, 0x1f, RZ ;  /* 0x0000001f02007819 */ /* 0x000fc800000006ff */
[----:B------:R-:W2:Y:S02]  /*3e00*/  SYNCS.PHASECHK.TRANS64 P0, [UR40+0x1d8], R0 ;  /* 0x0001d800ff0075a7 */ /* 0x000ea40008001028 */
[----:B-12---:R-:W-:Y:S05]  /*3e10*/  @P0 EXIT ;  /* 0x000000000000094d */ /* 0x006fea0003800000 */
[----:B------:R-:W-:-:S07]  /*3e20*/  MOV R0, UR40 ;  /* 0x0000002800007c02 */ /* 0x000fce0008000f00 */
.L_x_72:
[----:B-1----:R-:W-:-:S04]  /*3e30*/  SHF.L.U32 R3, R2, 0x1f, RZ ;  /* 0x0000001f02037819 */ /* 0x002fc800000006ff */
[----:B------:R1:W2:Y:S03]  /*3e40*/  SYNCS.PHASECHK.TRANS64.TRYWAIT P0, [R0+URZ+0x1d8], R3 ;  /* 0x0001d803000075a7 */ /* 0x0002a600080011ff */
[----:B--2---:R-:W-:Y:S05]  /*3e50*/  @!P0 NANOSLEEP.SYNCS 0x989680 ;  /* 0x009896800000895d */ /* 0x004fea0003900000 */
[----:B------:R-:W2:Y:S02]  /*3e60*/  @!P0 SYNCS.PHASECHK.TRANS64 P0, [R0+URZ+0x1d8], R3 ;  /* 0x0001d803000085a7 */ /* 0x000ea400080010ff */
[----:B--2---:R-:W-:Y:S05]  /*3e70*/  @P0 EXIT ;  /* 0x000000000000094d */ /* 0x004fea0003800000 */
[----:B------:R-:W-:Y:S05]  /*3e80*/  BRA `(.L_x_72) ;  /* 0xfffffffc00e87947 */ /* 0x000fea000383ffff */
.L_x_68:
[----:B------:R-:W-:Y:S05]  /*3e90*/  BRA.U UP4, `(.L_x_73) ;  /* 0x0000000d04447547 */ /* 0x000fea000b800000 */
[----:B------:R-:W-:Y:S01]  /*3ea0*/  UMOV UR4, 0x40 ;  /* 0x0000004000047882 */ /* 0x000fe20000000000 */
[----:B------:R-:W-:Y:S01]  /*3eb0*/  NOP ;  /* 0x0000000000007918 */ /* 0x000fe20000000000 */
[----:B------:R-:W-:Y:S01]  /*3ec0*/  ULEA UR4, UR40, UR4, 0x18 ;  /* 0x0000000428047291 */ /* 0x000fe2000f8ec0ff */
[----:B------:R-:W-:Y:S02]  /*3ed0*/  UMOV UR5, 0x400 ;  /* 0x0000040000057882 */ /* 0x000fe40000000000 */
[----:B------:R-:W-:-:S06]  /*3ee0*/  ULEA UR40, UR40, UR5, 0x18 ;  /* 0x0000000528287291 */ /* 0x000fcc000f8ec0ff */
[----:B------:R-:W2:Y:S02]  /*3ef0*/  LDS.U8 R2, [UR4+0x1c] ;  /* 0x00001c04ff027984 */ /* 0x000ea40008000000 */
[----:B--2---:R-:W-:-:S13]  /*3f00*/  ISETP.NE.AND P0, PT, R2, RZ, PT ;  /* 0x000000ff0200720c */ /* 0x004fda0003f05270 */
[----:B------:R-:W-:Y:S05]  /*3f10*/  @P0 BRA `(.L_x_74) ;  /* 0x0000000000580947 */ /* 0x000fea0003800000 */
[----:B------:R-:W-:-:S13]  /*3f20*/  ELECT P0, URZ, PT ;  /* 0x0000000000ff782f */ /* 0x000fda0003800000 */
[----:B------:R-:W-:Y:S05]  /*3f30*/  @!P0 BRA `(.L_x_75) ;  /* 0x0000000000608947 */ /* 0x000fea0003800000 */
[----:B------:R-:W-:Y:S01]  /*3f40*/  UMOV UR5, 0x10 ;  /* 0x0000001000057882 */ /* 0x000fe20000000000 */
[----:B------:R-:W-:Y:S01]  /*3f50*/  HFMA2 R2, -RZ, RZ, 0, 5.9604644775390625e-08 ;  /* 0x00000001ff027431 */ /* 0x000fe200000001ff */
[----:B------:R-:W-:-:S03]  /*3f60*/  MOV R3, 0xffff ;  /* 0x0000ffff00037802 */ /* 0x000fc60000000f00 */
[----:B------:R-:W-:Y:S04]  /*3f70*/  DEPBAR.LE SB2, 0x36 ;  /* 0x0000ad800000791a */ /* 0x000fe80000000000 */
[----:B------:R-:W2:Y:S02]  /*3f80*/  UTCATOMSWS.FIND_AND_SET.ALIGN UP0, UR5, UR5 ;  /* 0x00000005000575e3 */ /* 0x000ea40008000800 */
[----:B--2---:R-:W-:Y:S01]  /*3f90*/  MOV R4, UR5 ;  /* 0x0000000500047c02 */ /* 0x004fe20008000f00 */
[----:B------:R-:W-:Y:S06]  /*3fa0*/  BRA.U UP0, `(.L_x_76) ;  /* 0x0000000100187547 */ /* 0x000fec000b800000 */
.L_x_77:
[----:B------:R-:W-:Y:S05]  /*3fb0*/  NANOSLEEP 0x64 ;  /* 0x000000640000795d */ /* 0x000fea0003800000 */
[----:B------:R-:W-:-:S05]  /*3fc0*/  UMOV UR5, 0x10 ;  /* 0x0000001000057882 */ /* 0x000fca0000000000 */
[----:B------:R-:W-:Y:S04]  /*3fd0*/  DEPBAR.LE SB2, 0x36 ;  /* 0x0000ad800000791a */ /* 0x000fe80000000000 */
[----:B------:R-:W2:Y:S02]  /*3fe0*/  UTCATOMSWS.FIND_AND_SET.ALIGN UP0, UR5, UR5 ;  /* 0x00000005000575e3 */ /* 0x000ea40008000800 */
[----:B--2---:R-:W-:Y:S01]  /*3ff0*/  MOV R4, UR5 ;  /* 0x0000000500047c02 */ /* 0x004fe20008000f00 */
[----:B------:R-:W-:Y:S05]  /*4000*/  BRA.U !UP0, `(.L_x_77) ;  /* 0xfffffffd08e87547 */ /* 0x000fea000b83ffff */
.L_x_76:
[-C--:B------:R-:W-:Y:S02]  /*4010*/  SHF.L.U32 R3, R3, R4.reuse, RZ ;  /* 0x0000000403037219 */ /* 0x080fe400000006ff */
[----:B------:R-:W-:Y:S01]  /*4020*/  SHF.L.U32 R2, R2, R4, RZ ;  /* 0x0000000402027219 */ /* 0x000fe200000006ff */
[----:B------:R-:W-:Y:S02]  /*4030*/  IMAD.SHL.U32 R4, R4, 0x20, RZ ;  /* 0x0000002004047824 */ /* 0x000fe400078e00ff */
[----:B------:R2:W-:Y:S04]  /*4040*/  ATOMS.OR RZ, [UR4+0x14], R3 ;  /* 0x00001403ffff798c */ /* 0x0005e8000b000004 */
[----:B------:R2:W-:Y:S04]  /*4050*/  ATOMS.OR RZ, [UR4+0x18], R2 ;  /* 0x00001802ffff798c */ /* 0x0005e8000b000004 */
[----:B------:R2:W-:Y:S01]  /*4060*/  STS [UR40+0x220], R4 ;  /* 0x00022004ff007988 */ /* 0x0005e20008000828 */
[----:B------:R-:W-:Y:S05]  /*4070*/  BRA `(.L_x_75) ;  /* 0x0000000000107947 */ /* 0x000fea0003800000 */
.L_x_74:
[----:B------:R-:W-:-:S05]  /*4080*/  MOV R2, 0xffffffff ;  /* 0xffffffff00027802 */ /* 0x000fca0000000f00 */
[----:B------:R2:W-:Y:S02]  /*4090*/  STS [UR40+0x220], R2 ;  /* 0x00022002ff007988 */ /* 0x0005e40008000828 */
[----:B--2---:R-:W-:Y:S02]  /*40a0*/  MOV R2, 0x40c0 ;  /* 0x000040c000027802 */ /* 0x004fe40000000f00 */
[----:B-1---5:R-:W-:Y:S05]  /*40b0*/  CALL.REL.NOINC `($__internal_1_$__cuda_sm10x_tcgen05_guardrail_trap_phase_invalid_during_alloc) ;  /* 0x0000004800887944 */ /* 0x022fea0003c00000 */
.L_x_75:
[----:B------:R-:W-:Y:S05]  /*40c0*/  WARPSYNC.ALL ;  /* 0x0000000000007948 */ /* 0x000fea0003800000 */
[----:B------:R-:W3:Y:S01]  /*40d0*/  S2UR UR7, SR_CgaCtaId ;  /* 0x00000000000779c3 */ /* 0x000ee20000008800 */
[----:B------:R-:W-:Y:S01]  /*40e0*/  UMOV UR4, 0x400 ;  /* 0x0000040000047882 */ /* 0x000fe20000000000 */
[----:B------:R-:W-:-:S06]  /*40f0*/  NOP ;  /* 0x0000000000007918 */ /* 0x000fcc0000000000 */
[----:B------:R-:W-:Y:S06]  /*4100*/  BAR.ARV 0x6, 0xa0 ;  /* 0x0182800000007b1d */ /* 0x000fec0000002000 */
[----:B------:R-:W4:Y:S01]  /*4110*/  LDCU UR5, c[0x0][0x390] ;  /* 0x00007200ff0577ac */ /* 0x000f220008000800 */
[----:B------:R-:W-:Y:S01]  /*4120*/  LOP3.LUT R0, R0, 0xffff, RZ, 0xc0, !PT ;  /* 0x0000ffff00007812 */ /* 0x000fe200078ec0ff */
[----:B------:R-:W-:Y:S02]  /*4130*/  IMAD.MOV.U32 R9, RZ, RZ, 0x1 ;  /* 0x00000001ff097424 */ /* 0x000fe400078e00ff */
[----:B------:R-:W-:Y:S01]  /*4140*/  IMAD.MOV.U32 R8, RZ, RZ, RZ ;  /* 0x000000ffff087224 */ /* 0x000fe200078e00ff */
[----:B------:R-:W-:Y:S01]  /*4150*/  R2UR UR10, R0 ;  /* 0x00000000000a72ca */ /* 0x000fe200000e0000 */
[----:B--2---:R-:W-:Y:S01]  /*4160*/  IMAD.MOV.U32 R3, RZ, RZ, RZ ;  /* 0x000000ffff037224 */ /* 0x004fe200078e00ff */
[----:B------:R-:W-:Y:S01]  /*4170*/  UMOV UR17, URZ ;  /* 0x000000ff00117c82 */ /* 0x000fe20008000000 */
[----:B------:R-:W-:Y:S01]  /*4180*/  UMOV UR16, URZ ;  /* 0x000000ff00107c82 */ /* 0x000fe20008000000 */
[----:B------:R-:W-:Y:S01]  /*4190*/  UMOV UR22, 0x0 ;  /* 0x0000000000167882 */ /* 0x000fe20000000000 */
[----:B---3--:R-:W-:Y:S01]  /*41a0*/  ULEA UR7, UR7, UR4, 0x18 ;  /* 0x0000000407077291 */ /* 0x008fe2000f8ec0ff */
[----:B------:R-:W2:Y:S03]  /*41b0*/  LDCU UR4, c[0x0][0x390] ;  /* 0x00007200ff0477ac */ /* 0x000ea60008000800 */
[----:B------:R-:W-:-:S02]  /*41c0*/  UIADD3 UR19, UPT, UPT, UR7, 0x2600, URZ ;  /* 0x0000260007137890 */ /* 0x000fc4000fffe0ff */
[----:B----4-:R-:W-:-:S03]  /*41d0*/  UIADD3 UR5, UPT, UPT, UR5, 0x3f, URZ ;  /* 0x0000003f05057890 */ /* 0x010fc6000fffe0ff */
[----:B------:R-:W3:Y:S01]  /*41e0*/  LDS R2, [UR7+0x220] ;  /* 0x00022007ff027984 */ /* 0x000ee20008000800 */
[----:B------:R-:W-:Y:S02]  /*41f0*/  UIADD3 UR18, UPT, UPT, UR7, 0x1d600, URZ ;  /* 0x0001d60007127890 */ /* 0x000fe4000fffe0ff */
[----:B------:R-:W-:Y:S02]  /*4200*/  USHF.R.S32.HI UR6, URZ, 0x1f, UR5 ;  /* 0x0000001fff067899 */ /* 0x000fe40008011405 */
[----:B------:R-:W-:Y:S02]  /*4210*/  USHF.R.U32.HI UR19, URZ, 0x4, UR19 ;  /* 0x00000004ff137899 */ /* 0x000fe40008011613 */
[----:B------:R-:W-:Y:S02]  /*4220*/  ULEA.HI UR6, UR6, UR5, URZ, 0x6 ;  /* 0x0000000506067291 */ /* 0x000fe4000f8f30ff */
[----:B------:R-:W-:Y:S02]  /*4230*/  UIADD3 UR5, UPT, UPT, UR7, 0x1d8, URZ ;  /* 0x000001d807057890 */ /* 0x000fe4000fffe0ff */
[----:B------:R-:W-:-:S02]  /*4240*/  USHF.R.S32.HI UR6, URZ, 0x6, UR6 ;  /* 0x00000006ff067899 */ /* 0x000fc40008011406 */
[----:B------:R-:W-:Y:S02]  /*4250*/  USHF.R.U32.HI UR18, URZ, 0x4, UR18 ;  /* 0x00000004ff127899 */ /* 0x000fe40008011612 */
[----:B------:R-:W-:Y:S02]  /*4260*/  UISETP.LT.AND UP0, UPT, UR6, 0x1, UPT ;  /* 0x000000010600788c */ /* 0x000fe4000bf01270 */
[----:B------:R-:W-:Y:S02]  /*4270*/  UPRMT UR5, URZ, 0x654, UR5 ;  /* 0x00000654ff057896 */ /* 0x000fe40008000005 */
[----:B------:R-:W-:Y:S02]  /*4280*/  USEL UR11, UR6, 0x1, !UP0 ;  /* 0x00000001060b7887 */ /* 0x000fe4000c000000 */
[----:B------:R-:W-:Y:S02]  /*4290*/  ULOP3.LUT UR19, UR19, 0x3fff, URZ, 0xc0, !UPT ;  /* 0x00003fff13137892 */ /* 0x000fe4000f8ec0ff */
[----:B------:R-:W-:-:S02]  /*42a0*/  ULOP3.LUT UR18, UR18, 0x3fff, URZ, 0xc0, !UPT ;  /* 0x00003fff12127892 */ /* 0x000fc4000f8ec0ff */
[----:B------:R-:W-:Y:S02]  /*42b0*/  UIADD3 UR11, UPT, UPT, -UR11, URZ, URZ ;  /* 0x000000ff0b0b7290 */ /* 0x000fe4000fffe1ff */
[----:B--2---:R-:W-:Y:S01]  /*42c0*/  UISETP.GE.AND UP3, UPT, UR4, 0x1, UPT ;  /* 0x000000010400788c */ /* 0x004fe2000bf66270 */
[----:B------:R-:W-:Y:S01]  /*42d0*/  UMOV UR23, 0x4118010 ;  /* 0x0411801000177882 */ /* 0x000fe20000000000 */
[----:B------:R-:W-:Y:S01]  /*42e0*/  UMOV UR20, 0x0 ;  /* 0x0000000000147882 */ /* 0x000fe20000000000 */
[----:B------:R-:W-:Y:S01]  /*42f0*/  UMOV UR21, 0x4118010 ;  /* 0x0411801000157882 */ /* 0x000fe20000000000 */
[C---:B---3--:R-:W-:Y:S01]  /*4300*/  VIADD R5, R2.reuse, 0x40 ;  /* 0x0000004002057836 */ /* 0x048fe20000000000 */
[----:B------:R-:W-:-:S04]  /*4310*/  LOP3.LUT R4, R2, 0xffff, RZ, 0xc0, !PT ;  /* 0x0000ffff02047812 */ /* 0x000fc800078ec0ff */
[----:B------:R-:W-:-:S05]  /*4320*/  LOP3.LUT R5, R5, 0xffff, RZ, 0xc0, !PT ;  /* 0x0000ffff05057812 */ /* 0x000fca00078ec0ff */
[----:B------:R2:W-:Y:S02]  /*4330*/  STL.64 [R1], R4 ;  /* 0x0000000401007387 */ /* 0x0005e40000100a00 */
.L_x_84:
[----:B--2---:R-:W-:-:S04]  /*4340*/  SHF.L.U32 R5, R8, 0x1f, RZ ;  /* 0x0000001f08057819 */ /* 0x004fc800000006ff */
[----:B------:R-:W2:Y:S02]  /*4350*/  SYNCS.PHASECHK.TRANS64.TRYWAIT P0, [UR7+0x1d0], R5 ;  /* 0x0001d005ff0075a7 */ /* 0x000ea40008001107 */
[----:B--23--:R-:W-:Y:S05]  /*4360*/  @!P0 BRA `(.L_x_78) ;  /* 0x0000004000cc8947 */ /* 0x00cfea0003800000 */
.L_x_181:
[----:B--2---:R-:W2:Y:S01]  /*4370*/  LDS.128 R4, [UR7+0x210] ;  /* 0x00021007ff047984 */ /* 0x004ea20008000c00 */
[----:B------:R-:W-:Y:S01]  /*4380*/  ULEA UR9, UR17, UR7, 0x3 ;  /* 0x0000000711097291 */ /* 0x000fe2000f8e18ff */
[----:B------:R-:W-:Y:S01]  /*4390*/  SHF.L.U32 R0, R9, 0x1f, RZ ;  /* 0x0000001f09007819 */ /* 0x000fe200000006ff */
[----:B------:R-:W-:Y:S01]  /*43a0*/  @!PT LDS RZ, [RZ] ;  /* 0x00000000fffff984 */ /* 0x000fe20000000800 */
[----:B------:R-:W-:Y:S01]  /*43b0*/  @!PT LDS RZ, [RZ] ;  /* 0x00000000fffff984 */ /* 0x000fe20000000800 */
[----:B------:R-:W-:Y:S01]  /*43c0*/  @!PT LDS RZ, [RZ] ;  /* 0x00000000fffff984 */ /* 0x000fe20000000800 */
[----:B------:R-:W-:Y:S01]  /*43d0*/  @!PT LDS RZ, [RZ] ;  /* 0x00000000fffff984 */ /* 0x000fe20000000800 */
[----:B------:R3:W-:Y:S06]  /*43e0*/  MEMBAR.ALL.CTA ;  /* 0x0000000000007992 */ /* 0x0007ec0000008000 */
[----:B---3--:R-:W3:Y:S02]  /*43f0*/  FENCE.VIEW.ASYNC.S ;  /* 0x00000000000073c6 */ /* 0x008ee40000000000 */
[----:B---3--:R-:W-:Y:S01]  /*4400*/  SYNCS.ARRIVE.TRANS64.RED.A1T0 RZ, [UR5], RZ ;  /* 0x000000ffffff79a7 */ /* 0x008fe20008100405 */
[----:B------:R-:W3:Y:S01]  /*4410*/  SYNCS.PHASECHK.TRANS64.TRYWAIT P0, [UR9+0x1f0], R0 ;  /* 0x0001f000ff0075a7 */ /* 0x000ee20008001109 */
[----:B--2---:R-:W-:Y:S01]  /*4420*/  LOP3.LUT P2, RZ, R6, 0x1, RZ, 0xc0, !PT ;  /* 0x0000000106ff7812 */ /* 0x004fe2000784c0ff */
[----:B---3--:R-:W-:-:S12]  /*4430*/  @!P0 BRA `(.L_x_79) ;  /* 0x0000004000b08947 */ /* 0x008fd80003800000 */
.L_x_183:
[----:B------:R-:W-:Y:S05]  /*4440*/  BRA.U !UP3, `(.L_x_80) ;  /* 0x000000010bc87547 */ /* 0x000fea000b800000 */
[----:B--2---:R-:W-:Y:S01]  /*4450*/  IMAD.U32 R0, RZ, RZ, UR17 ;  /* 0x00000011ff007e24 */ /* 0x004fe2000f8e00ff */
[----:B------:R-:W-:-:S04]  /*4460*/  ULEA UR4, UR16, UR7, 0x3 ;  /* 0x0000000710047291 */ /* 0x000fc8000f8e18ff */
[----:B------:R-:W-:Y:S02]  /*4470*/  LEA R4, R0, R1, 0x2 ;  /* 0x0000000100047211 */ /* 0x000fe400078e10ff */
[----:B------:R-:W-:-:S04]  /*4480*/  SHF.L.U32 R0, R3, 0x1f, RZ ;  /* 0x0000001f03007819 */ /* 0x000fc800000006ff */
[----:B------:R-:W5:Y:S01]  /*4490*/  LDL R4, [R4] ;  /* 0x0000000004047983 */ /* 0x000f620000100800 */
[----:B------:R2:W3:Y:S01]  /*44a0*/  SYNCS.PHASECHK.TRANS64.TRYWAIT P1, [UR4], R0 ;  /* 0x00000000ff0075a7 */ /* 0x0004e20008021104 */
[----:B------:R-:W-:Y:S01]  /*44b0*/  UPLOP3.LUT UP4, UPT, UPT, UPT, UPT, 0x40, 0x4 ;  /* 0x000000000004789c */ /* 0x000fe20003f8e870 */
[----:B------:R-:W-:Y:S01]  /*44c0*/  UMOV UR15, UR11 ;  /* 0x0000000b000f7c82 */ /* 0x000fe20008000000 */
[----:B------:R-:W-:Y:S01]  /*44d0*/  UMOV UR14, UR6 ;  /* 0x00000006000e7c82 */ /* 0x000fe20008000000 */
[----:B------:R-:W-:-:S08]  /*44e0*/  UMOV UR13, UR16 ;  /* 0x00000010000d7c82 */ /* 0x000fd00008000000 */
.L_x_83:
[----:B------:R-:W-:Y:S02]  /*44f0*/  UIADD3 UR15, UPT, UPT, UR15, 0x1, URZ ;  /* 0x000000010f0f7890 */ /* 0x000fe4000fffe0ff */
[----:B----4-:R-:W-:Y:S02]  /*4500*/  ULEA UR8, UR13, UR7, 0x3 ;  /* 0x000000070d087291 */ /* 0x010fe4000f8e18ff */
[----:B------:R-:W-:Y:S01]  /*4510*/  UISETP.NE.AND UP0, UPT, UR15, URZ, UPT ;  /* 0x000000ff0f00728c */ /* 0x000fe2000bf05270 */
[----:B--23--:R-:W-:Y:S10]  /*4520*/  @P1 BRA `(.L_x_81) ;  /* 0x00000000000c1947 */ /* 0x00cff40003800000 */
[----:B------:R-:W-:Y:S04]  /*4530*/  SHF.L.U32 R5, R3, 0x1f, RZ ;  /* 0x0000001f03057819 */ /* 0x000fe800000006ff */
[----:B------:R-:W3:Y:S02]  /*4540*/  SYNCS.PHASECHK.TRANS64.TRYWAIT P0, [UR8], R5 ;  /* 0x00000005ff0075a7 */ /* 0x000ee40008001108 */
[----:B---3--:R-:W-:Y:S05]  /*4550*/  @!P0 BRA `(.L_x_82) ;  /* 0x0000004000808947 */ /* 0x008fea0003800000 */
.L_x_81:
[----:B------:R-:W-:Y:S01]  /*4560*/  UISETP.NE.AND UP1, UPT, UR14, 0x1, UPT ;  /* 0x000000010e00788c */ /* 0x000fe2000bf25270 */
[----:B------:R-:W-:Y:S01]  /*4570*/  PLOP3.LUT P1, PT, PT, PT, PT, 0x80, 0x8 ;  /* 0x000000000008781c */ /* 0x000fe20003f2f070 */
[----:B------:R-:W-:Y:S02]  /*4580*/  UIADD3 UR16, UPT, UPT, UR13, 0x1, URZ ;  /* 0x000000010d107890 */ /* 0x000fe4000fffe0ff */
[----:B------:R-:W-:Y:S02]  /*4590*/  ULEA UR24, UR13, UR19, 0x8 ;  /* 0x000000130d187291 */ /* 0x000fe4000f8e40ff */
[----:B------:R-:W-:Y:S01]  /*45a0*/  UISETP.NE.AND UP2, UPT, UR16, 0x1b, UPT ;  /* 0x0000001b1000788c */ /* 0x000fe2000bf45270 */
[----:B------:R-:W-:Y:S01]  /*45b0*/  PLOP3.LUT P0, PT, PT, PT, UP1, 0x80, 0x8 ;  /* 0x000000000008781c */ /* 0x000fe20003f0f018 */
[----:B------:R-:W-:Y:S02]  /*45c0*/  ULEA UR26, UR13, UR18, 0x8 ;  /* 0x000000120d1a7291 */ /* 0x000fe4000f8e40ff */
[----:B------:R-:W-:Y:S02]  /*45d0*/  USEL UR12, URZ, 0x1, UP2 ;  /* 0x00000001ff0c7887 */ /* 0x000fe40009000000 */
[----:B------:R-:W-:Y:S02]  /*45e0*/  USEL UR16, UR16, URZ, UP2 ;  /* 0x000000ff10107287 */ /* 0x000fe40009000000 */
[----:B------:R-:W-:Y:S02]  /*45f0*/  UIADD3 UR28, UPT, UPT, UR24, 0x80, URZ ;  /* 0x00000080181c7890 */ /* 0x000fe4000fffe0ff */
[----:B------:R-:W-:Y:S01]  /*4600*/  @UP1 ULEA UR4, UR16, UR7, 0x3 ;  /* 0x0000000710041291 */ /* 0x000fe2000f8e18ff */
[----:B------:R-:W-:Y:S01]  /*4610*/  LOP3.LUT R3, R3, UR12, RZ, 0x3c, !PT ;  /* 0x0000000c03037c12 */ /* 0x000fe2000f8e3cff */
[----:B------:R-:W-:Y:S02]  /*4620*/  UIADD3 UR30, UPT, UPT, UR26, 0x80, URZ ;  /* 0x000000801a1e7890 */ /* 0x000fe4000fffe0ff */
[----:B------:R-:W-:Y:S01]  /*4630*/  UIADD3 UR8, UPT, UPT, UR8, 0xd8, URZ ;  /* 0x000000d808087890 */ /* 0x000fe2000fffe0ff */
[----:B--2---:R-:W-:Y:S01]  /*4640*/  @P0 SHF.L.U32 R0, R3, 0x1f, RZ ;  /* 0x0000001f03000819 */ /* 0x004fe200000006ff */
[----:B------:R-:W-:Y:S01]  /*4650*/  UMOV UR25, 0x80004020 ;  /* 0x8000402000197882 */ /* 0x000fe20000000000 */
[----:B------:R-:W-:Y:S01]  /*4660*/  UMOV UR27, 0x80004020 ;  /* 0x80004020001b7882 */ /* 0x000fe20000000000 */
[----:B------:R-:W-:Y:S01]  /*4670*/  UMOV UR29, 0x80004020 ;  /* 0x80004020001d7882 */ /* 0x000fe20000000000 */
[----:B------:R4:W2:Y:S01]  /*4680*/  @P0 SYNCS.PHASECHK.TRANS64.TRYWAIT P1, [UR4], R0 ;  /* 0x00000000ff0005a7 */ /* 0x0008a20008021104 */
[----:B------:R-:W-:Y:S11]  /*4690*/  ELECT P0, URZ, PT ;  /* 0x0000000000ff782f */ /* 0x000ff60003800000 */
[----:B------:R-:W-:Y:S02]  /*46a0*/  @!UPT UIADD3 URZ, UPT, UPT, URZ, URZ, URZ ;  /* 0x000000fffffff290 */ /* 0x000fe4000fffe0ff */
[C---:B-----5:R-:W-:Y:S02]  /*46b0*/  @P0 R2UR.BROADCAST UR12, R4.reuse ;  /* 0x00000000040c02ca */ /* 0x060fe400008e0000 */
[----:B------:R-:W-:Y:S11]  /*46c0*/  ELECT P0, URZ, PT ;  /* 0x0000000000ff782f */ /* 0x000ff60003800000 */
[----:B------:R-:W-:Y:S02]  /*46d0*/  @!UPT UIADD3 URZ, UPT, UPT, URZ, URZ, URZ ;  /* 0x000000fffffff290 */ /* 0x000fe4000fffe0ff */
[----:B------:R-:W-:Y:S01]  /*46e0*/  @P0 R2UR.BROADCAST UR4, R4 ;  /* 0x00000000040402ca */ /* 0x000fe200008e0000 */
[----:B------:R-:W-:Y:S01]  /*46f0*/  UIADD3 UR14, UPT, UPT, UR14, -0x1, URZ ;  /* 0xffffffff0e0e7890 */ /* 0x000fe2000fffe0ff */
[----:B------:R-:W-:Y:S01]  /*4700*/  UMOV UR31, 0x80004020 ;  /* 0x80004020001f7882 */ /* 0x000fe20000000000 */
[----:B------:R-:W-:Y:S01]  /*4710*/  UMOV UR13, UR16 ;  /* 0x00000010000d7c82 */ /* 0x000fe20008000000 */
[----:B------:R4:W-:Y:S01]  /*4720*/  UTCQMMA gdesc[UR24], gdesc[UR26], tmem[UR12], tmem[UR22], idesc[UR23], UP4 ;  /* 0x00ff161a180075ea */ /* 0x0009e2000a00030c */
[----:B------:R-:W-:Y:S08]  /*4730*/  UPLOP3.LUT UP4, UPT, UPT, UPT, UPT, 0x80, 0x8 ;  /* 0x000000000008789c */ /* 0x000ff00003f8f070 */
[----:B------:R4:W-:Y:S01]  /*4740*/  UTCQMMA gdesc[UR28], gdesc[UR30], tmem[UR4], tmem[UR20], idesc[UR21], UPT ;  /* 0x00ff141e1c0075ea */ /* 0x0009e2000b800304 */
[----:B------:R4:W-:Y:S01]  /*4750*/  UTCBAR.MULTICAST [UR8], URZ, UR10 ;  /* 0x000000ff080073e9 */ /* 0x0009e2000800080a */
[----:B------:R-:W-:Y:S05]  /*4760*/  BRA.U UP0, `(.L_x_83) ;  /* 0xfffffffd00607547 */ /* 0x000fea000b83ffff */
.L_x_80:
[----:B------:R-:W-:Y:S01]  /*4770*/  UIADD3 UR17, UPT, UPT, UR17, 0x1, URZ ;  /* 0x0000000111117890 */ /* 0x000fe2000fffe0ff */
[----:B------:R-:W-:Y:S01]  /*4780*/  LOP3.LUT R8, R8, 0x1, RZ, 0x3c, !PT ;  /* 0x0000000108087812 */ /* 0x000fe200078e3cff */
[----:B------:R-:W-:Y:S02]  /*4790*/  UIADD3 UR9, UPT, UPT, UR9, 0x1e0, URZ ;  /* 0x000001e009097890 */ /* 0x000fe4000fffe0ff */
[----:B------:R-:W-:-:S04]  /*47a0*/  UISETP.NE.AND UP0, UPT, UR17, 0x2, UPT ;  /* 0x000000021100788c */ /* 0x000fc8000bf05270 */
[----:B----4-:R-:W-:Y:S02]  /*47b0*/  USEL UR4, URZ, 0x1, UP0 ;  /* 0x00000001ff047887 */ /* 0x010fe40008000000 */
[----:B------:R-:W-:Y:S01]  /*47c0*/  USEL UR17, UR17, URZ, UP0 ;  /* 0x000000ff11117287 */ /* 0x000fe20008000000 */
[----:B------:R3:W-:Y:S03]  /*47d0*/  UTCBAR [UR9], URZ ;  /* 0x000000ff090073e9 */ /* 0x0007e600080000ff */
[----:B------:R-:W-:Y:S01]  /*47e0*/  LOP3.LUT R9, R9, UR4, RZ, 0x3c, !PT ;  /* 0x0000000409097c12 */ /* 0x000fe2000f8e3cff */
[----:B------:R-:W-:Y:S07]  /*47f0*/  @P2 BRA `(.L_x_84) ;  /* 0xfffffff800d02947 */ /* 0x000fee000383ffff */
[----:B------:R-:W4:Y:S01]  /*4800*/  S2UR UR4, SR_CgaCtaId ;  /* 0x00000000000479c3 */ /* 0x000f220000008800 */
[----:B------:R-:W-:Y:S01]  /*4810*/  ELECT P0, URZ, PT ;  /* 0x0000000000ff782f */ /* 0x000fe20003800000 */
[----:B--2---:R-:W-:Y:S01]  /*4820*/  IMAD.MOV.U32 R0, RZ, RZ, 0x1 ;  /* 0x00000001ff007424 */ /* 0x004fe200078e00ff */
[----:B------:R-:W-:Y:S01]  /*4830*/  UIADD3 UR7, UPT, UPT, UR7, 0x1f0, URZ ;  /* 0x000001f007077890 */ /* 0x000fe2000fffe0ff */
[----:B------:R-:W-:Y:S01]  /*4840*/  SHF.L.U32 R3, R9, 0x1f, RZ ;  /* 0x0000001f09037819 */ /* 0x000fe200000006ff */
[----:B------:R-:W-:-:S03]  /*4850*/  UMOV UR5, 0x40 ;  /* 0x0000004000057882 */ /* 0x000fc60000000000 */
[----:B------:R-:W-:Y:S01]  /*4860*/  UVIRTCOUNT.DEALLOC.SMPOOL 0x80 ;  /* 0x000000800000784c */ /* 0x000fe20000000000 */
[----:B----4-:R-:W-:Y:S02]  /*4870*/  ULEA UR4, UR4, UR5, 0x18 ;  /* 0x0000000504047291 */ /* 0x010fe4000f8ec0ff */
[----:B------:R-:W-:-:S07]  /*4880*/  ULEA UR5, UR17, UR7, 0x3 ;  /* 0x0000000711057291 */ /* 0x000fce000f8e18ff */
[----:B------:R2:W-:Y:S02]  /*4890*/  @P0 STS.U8 [UR4+0x1c], R0 ;  /* 0x00001c00ff000988 */ /* 0x0005e40008000004 */
[----:B------:R-:W4:Y:S02]  /*48a0*/  SYNCS.PHASECHK.TRANS64.TRYWAIT P0, [UR5], R3 ;  /* 0x00000003ff0075a7 */ /* 0x000f240008001105 */
[----:B--2-4-:R-:W-:Y:S05]  /*48b0*/  @!P0 BRA `(.L_x_85) ;  /* 0x0000003c00c08947 */ /* 0x014fea0003800000 */
.L_x_186:
[----:B------:R-:W-:-:S04]  /*48c0*/  UIADD3 UR6, UPT, UPT, UR17, 0x1, URZ ;  /* 0x0000000111067890 */ /* 0x000fc8000fffe0ff */
[----:B------:R-:W-:-:S04]  /*48d0*/  UISETP.NE.AND UP0, UPT, UR6, 0x2, UPT ;  /* 0x000000020600788c */ /* 0x000fc8000bf05270 */
[----:B------:R-:W-:Y:S02]  /*48e0*/  USEL UR5, URZ, 0x1, UP0 ;  /* 0x00000001ff057887 */ /* 0x000fe40008000000 */
[----:B------:R-:W-:-:S04]  /*48f0*/  USEL UR6, UR6, URZ, UP0 ;  /* 0x000000ff06067287 */ /* 0x000fc80008000000 */
[----:B------:R-:W-:Y:S01]  /*4900*/  ULEA UR6, UR6, UR7, 0x3 ;  /* 0x0000000706067291 */ /* 0x000fe2000f8e18ff */
[----:B--2---:R-:W-:-:S04]  /*4910*/  LOP3.LUT R3, R9, UR5, RZ, 0x3c, !PT ;  /* 0x0000000509037c12 */ /* 0x004fc8000f8e3cff */
[----:B------:R-:W-:-:S04]  /*4920*/  SHF.L.U32 R3, R3, 0x1f, RZ ;  /* 0x0000001f03037819 */ /* 0x000fc800000006ff */
[----:B------:R-:W2:Y:S02]  /*4930*/  SYNCS.PHASECHK.TRANS64.TRYWAIT P0, [UR6], R3 ;  /* 0x00000003ff0075a7 */ /* 0x000ea40008001106 */
[----:B--2---:R-:W-:Y:S05]  /*4940*/  @!P0 BRA `(.L_x_86) ;  /* 0x0000003c00b48947 */ /* 0x004fea0003800000 */
.L_x_188:
[----:B------:R-:W-:Y:S01]  /*4950*/  NOP ;  /* 0x0000000000007918 */ /* 0x000fe20000000000 */
[----:B--2---:R-:W2:Y:S01]  /*4960*/  LDS R0, [UR4+0x14] ;  /* 0x00001404ff007984 */ /* 0x004ea20008000800 */
[----:B------:R-:W-:Y:S01]  /*4970*/  LOP3.LUT R2, R2, 0xffff, RZ, 0xc0, !PT ;  /* 0x0000ffff02027812 */ /* 0x000fe200078ec0ff */
[----:B------:R-:W-:Y:S02]  /*4980*/  IMAD.MOV.U32 R3, RZ, RZ, 0xffff ;  /* 0x0000ffffff037424 */ /* 0x000fe400078e00ff */
[----:B------:R-:W-:Y:S01]  /*4990*/  IMAD.MOV.U32 R5, RZ, RZ, 0x1 ;  /* 0x00000001ff057424 */ /* 0x000fe200078e00ff */
[----:B------:R-:W-:-:S04]  /*49a0*/  SHF.R.U32.HI R2, RZ, 0x5, R2 ;  /* 0x00000005ff027819 */ /* 0x000fc80000011602 */
[-C--:B------:R-:W-:Y:S02]  /*49b0*/  SHF.L.U32 R3, R3, R2.reuse, RZ ;  /* 0x0000000203037219 */ /* 0x080fe400000006ff */
[----:B------:R-:W-:Y:S02]  /*49c0*/  SHF.L.U32 R5, R5, R2, RZ ;  /* 0x0000000205057219 */ /* 0x000fe400000006ff */
[----:B--2---:R-:W-:-:S04]  /*49d0*/  LOP3.LUT R0, R0, R3, RZ, 0xc0, !PT ;  /* 0x0000000300007212 */ /* 0x004fc800078ec0ff */
[----:B------:R-:W-:-:S13]  /*49e0*/  ISETP.NE.AND P0, PT, R0, R3, PT ;  /* 0x000000030000720c */ /* 0x000fda0003f05270 */
[----:B------:R-:W-:Y:S05]  /*49f0*/  @P0 BRA `(.L_x_87) ;  /* 0x00000000005c0947 */ /* 0x000fea0003800000 */
[----:B------:R-:W2:Y:S02]  /*4a00*/  LDS R0, [UR4+0x18] ;  /* 0x00001804ff007984 */ /* 0x000ea40008000800 */
[----:B--2---:R-:W-:-:S04]  /*4a10*/  LOP3.LUT R0, R0, R5, RZ, 0xc0, !PT ;  /* 0x0000000500007212 */ /* 0x004fc800078ec0ff */
[----:B------:R-:W-:-:S13]  /*4a20*/  ISETP.NE.AND P0, PT, R0, R5, PT ;  /* 0x000000050000720c */ /* 0x000fda0003f05270 */
[----:B------:R-:W-:Y:S05]  /*4a30*/  @P0 BRA `(.L_x_88) ;  /* 0x0000000000400947 */ /* 0x000fea0003800000 */
[----:B------:R-:W-:Y:S01]  /*4a40*/  R2UR UR8, R3 ;  /* 0x00000000030872ca */ /* 0x000fe200000e0000 */
[----:B------:R-:W2:Y:S01]  /*4a50*/  S2R R2, SR_LANEID ;  /* 0x0000000000027919 */ /* 0x000ea20000000000 */
[----:B------:R-:W-:Y:S01]  /*4a60*/  LOP3.LUT R5, RZ, R5, RZ, 0x33, !PT ;  /* 0x00000005ff057212 */ /* 0x000fe200078e33ff */
[----:B------:R-:W-:Y:S02]  /*4a70*/  VOTEU.ANY UR7, UPT, PT ;  /* 0x0000000000077886 */ /* 0x000fe400038e0100 */
[----:B------:R-:W-:Y:S01]  /*4a80*/  UFLO.U32 UR7, UR7 ;  /* 0x00000007000772bd */ /* 0x000fe200080e0000 */
[----:B------:R-:W4:Y:S07]  /*4a90*/  REDUX UR5, R5 ;  /* 0x00000000050573c4 */ /* 0x000f2e0000000000 */
[----:B------:R-:W-:-:S06]  /*4aa0*/  ULOP3.LUT UR8, URZ, UR8, URZ, 0x33, !UPT ;  /* 0x00000008ff087292 */ /* 0x000fcc000f8e33ff */
[----:B------:R-:W-:-:S04]  /*4ab0*/  IMAD.U32 R0, RZ, RZ, UR8 ;  /* 0x00000008ff007e24 */ /* 0x000fc8000f8e00ff */
[----:B------:R-:W1:Y:S02]  /*4ac0*/  REDUX UR6, R0 ;  /* 0x00000000000673c4 */ /* 0x000e640000000000 */
[----:B------:R1:W-:Y:S01]  /*4ad0*/  UTCATOMSWS.AND URZ, UR8 ;  /* 0x0000000800ff79e3 */ /* 0x0003e20008000000 */
[----:B--2---:R-:W-:Y:S01]  /*4ae0*/  ISETP.EQ.U32.AND P0, PT, R2, UR7, PT ;  /* 0x0000000702007c0c */ /* 0x004fe2000bf02070 */
[----:B----4-:R-:W-:Y:S02]  /*4af0*/  IMAD.U32 R2, RZ, RZ, UR5 ;  /* 0x00000005ff027e24 */ /* 0x010fe4000f8e00ff */
[----:B-1----:R-:W-:-:S10]  /*4b00*/  IMAD.U32 R3, RZ, RZ, UR6 ;  /* 0x00000006ff037e24 */ /* 0x002fd4000f8e00ff */
[----:B------:R1:W-:Y:S04]  /*4b10*/  @P0 ATOMS.AND RZ, [UR4+0x14], R3 ;  /* 0x00001403ffff098c */ /* 0x0003e8000a800004 */
[----:B------:R1:W-:Y:S01]  /*4b20*/  @P0 ATOMS.AND RZ, [UR4+0x18], R2 ;  /* 0x00001802ffff098c */ /* 0x0003e2000a800004 */
[----:B------:R-:W-:Y:S05]  /*4b30*/  BRA `(.L_x_89) ;  /* 0x0000000000147947 */ /* 0x000fea0003800000 */
.L_x_88:
[----:B------:R-:W-:Y:S02]  /*4b40*/  MOV R2, 0x4b60 ;  /* 0x00004b6000027802 */ /* 0x000fe40000000f00 */
[----:B-1-3-5:R-:W-:Y:S05]  /*4b50*/  CALL.REL.NOINC `($__internal_0_$__cuda_sm10x_tcgen05_guardrail_trap_col_being_dealloced_not_returned_by_alloc) ;  /* 0x0000003c00d47944 */ /* 0x02afea0003c00000 */
[----:B------:R-:W-:Y:S05]  /*4b60*/  BRA `(.L_x_89) ;  /* 0x0000000000087947 */ /* 0x000fea0003800000 */
.L_x_87:
[----:B------:R-:W-:Y:S02]  /*4b70*/  MOV R2, 0x4b90 ;  /* 0x00004b9000027802 */ /* 0x000fe40000000f00 */
[----:B-1-3-5:R-:W-:Y:S05]  /*4b80*/  CALL.REL.NOINC `($__internal_2_$__cuda_sm10x_tcgen05_guardrail_trap_unallocated_columns_being_dealloced) ;  /* 0x0000003c00e07944 */ /* 0x02afea0003c00000 */
.L_x_89:
[----:B------:R-:W-:Y:S01]  /*4b90*/  NOP ;  /* 0x0000000000007918 */ /* 0x000fe20000000000 */
[----:B---3--:R-:W-:Y:S05]  /*4ba0*/  EXIT ;  /* 0x000000000000794d */ /* 0x008fea0003800000 */
.L_x_73:
[----:B------:R-:W2:Y:S01]  /*4bb0*/  LDC R3, c[0x0][0x384] ;  /* 0x0000e100ff037b82 */ /* 0x000ea20000000800 */
[----:B------:R-:W-:Y:S01]  /*4bc0*/  UISETP.NE.OR UP6, UPT, UR4, 0x3, !UP6 ;  /* 0x000000030400788c */ /* 0x000fe2000f7c5670 */
[----:B--2---:R-:W-:-:S08]  /*4bd0*/  IADD3 R3, PT, PT, R3, 0x3f, RZ ;  /* 0x0000003f03037810 */ /* 0x004fd00007ffe0ff */
[----:B------:R-:W-:Y:S05]  /*4be0*/  BRA.U UP6, `(.L_x_90) ;  /* 0x0000000d06a47547 */ /* 0x000fea000b800000 */
[----:B------:R-:W2:Y:S01]  /*4bf0*/  LDC R19, c[0x0][0x388] ;  /* 0x0000e200ff137b82 */ /* 0x000ea20000000800 */
[----:B------:R-:W3:Y:S01]  /*4c00*/  LDCU.64 UR6, c[0x0][0x888] ;  /* 0x00011100ff0677ac */ /* 0x000ee20008000a00 */
[----:B------:R-:W-:Y:S01]  /*4c10*/  SHF.R.S32.HI R28, RZ, 0x1f, R3 ;  /* 0x0000001fff1c7819 */ /* 0x000fe20000011403 */
[----:B------:R-:W-:Y:S01]  /*4c20*/  IMAD.MOV.U32 R27, RZ, RZ, 0x1 ;  /* 0x00000001ff1b7424 */ /* 0x000fe200078e00ff */
[----:B------:R-:W4:Y:S02]  /*4c30*/  LDCU.64 UR8, c[0x0][0x348] ;  /* 0x00006900ff0877ac */ /* 0x000f240008000a00 */
[----:B------:R-:W-:Y:S01]  /*4c40*/  LEA.HI R28, R28, R3, RZ, 0x6 ;  /* 0x000000031c1c7211 */ /* 0x000fe200078f30ff */
[----:B------:R-:W-:Y:S01]  /*4c50*/  IMAD.MOV.U32 R26, RZ, RZ, RZ ;  /* 0x000000ffff1a7224 */ /* 0x000fe200078e00ff */
[----:B------:R-:W1:Y:S01]  /*4c60*/  LDC R0, c[0x0][0xb30] ;  /* 0x0002cc00ff007b82 */ /* 0x000e620000000800 */
[----:B------:R-:W4:Y:S01]  /*4c70*/  LDCU.64 UR4, c[0x0][0x890] ;  /* 0x00011200ff0477ac */ /* 0x000f220008000a00 */
[----:B------:R-:W-:Y:S01]  /*4c80*/  SHF.R.S32.HI R28, RZ, 0x6, R28 ;  /* 0x00000006ff1c7819 */ /* 0x000fe2000001141c */
[----:B------:R-:W-:Y:S01]  /*4c90*/  UMOV UR14, 0x400 ;  /* 0x00000400000e7882 */ /* 0x000fe20000000000 */
[----:B------:R-:W-:-:S04]  /*4ca0*/  USEL UR15, URZ, 0x1, UP5 ;  /* 0x00000001ff0f7887 */ /* 0x000fc8000a800000 */
[----:B------:R-:W1:Y:S01]  /*4cb0*/  LDC R25, c[0x0][0x370] ;  /* 0x0000dc00ff197b82 */ /* 0x000e620000000800 */
[----:B------:R-:W-:Y:S02]  /*4cc0*/  ULEA UR14, UR40, UR14, 0x18 ;  /* 0x0000000e280e7291 */ /* 0x000fe4000f8ec0ff */
[----:B---3--:R-:W-:Y:S02]  /*4cd0*/  UISETP.NE.U32.AND UP1, UPT, UR6, URZ, UPT ;  /* 0x000000ff0600728c */ /* 0x008fe4000bf25070 */
[----:B------:R-:W-:Y:S02]  /*4ce0*/  UIADD3 UR10, UPT, UPT, UR14, 0x1b0, URZ ;  /* 0x000001b00e0a7890 */ /* 0x000fe4000fffe0ff */
[----:B------:R-:W-:Y:S01]  /*4cf0*/  UISETP.NE.AND.EX UP1, UPT, UR7, URZ, UPT, UP1 ;  /* 0x000000ff0700728c */ /* 0x000fe2000bf25310 */
[----:B------:R-:W3:Y:S01]  /*4d00*/  LDC R2, c[0x0][0xb0c] ;  /* 0x0002c300ff027b82 */ /* 0x000ee20000000800 */
[C---:B--2---:R-:W-:Y:S01]  /*4d10*/  R2UR UR7, R19.reuse ;  /* 0x00000000130772ca */ /* 0x044fe200000e0000 */
[----:B----4-:R-:W-:Y:S01]  /*4d20*/  UIADD3 UR18, UP2, UPT, UR8, 0x580, URZ ;  /* 0x0000058008127890 */ /* 0x010fe2000ff5e0ff */
[----:B------:R-:W-:Y:S01]  /*4d30*/  R2UR UR6, R19 ;  /* 0x00000000130672ca */ /* 0x000fe200000e0000 */
[----:B------:R-:W-:-:S02]  /*4d40*/  UISETP.NE.U32.AND UP3, UPT, UR4, URZ, UPT ;  /* 0x000000ff0400728c */ /* 0x000fc4000bf65070 */
[----:B------:R-:W-:Y:S02]  /*4d50*/  UIADD3 UR16, UPT, UPT, UR14, 0x1d8, URZ ;  /* 0x000001d80e107890 */ /* 0x000fe4000fffe0ff */
[----:B------:R-:W2:Y:S01]  /*4d60*/  LDC R18, c[0x0][0xb20] ;  /* 0x0002c800ff127b82 */ /* 0x000ea20000000800 */
[----:B-1----:R-:W-:Y:S01]  /*4d70*/  ISETP.NE.AND P1, PT, R0, 0x1, PT ;  /* 0x000000010000780c */ /* 0x002fe20003f25270 */
[----:B------:R-:W-:Y:S02]  /*4d80*/  UIADD3.X UR19, UPT, UPT, URZ, UR9, URZ, UP2, !UPT ;  /* 0x00000009ff137290 */ /* 0x000fe400097fe4ff */
[----:B------:R-:W-:Y:S02]  /*4d90*/  UPLOP3.LUT UP4, UPT, UPT, UPT, UPT, 0x40, 0x4 ;  /* 0x000000000004789c */ /* 0x000fe40003f8e870 */
[----:B------:R-:W-:Y:S02]  /*4da0*/  UIADD3 UR8, UPT, UPT, UR14, 0x400, URZ ;  /* 0x000004000e087890 */ /* 0x000fe4000fffe0ff */
[----:B------:R-:W1:Y:S01]  /*4db0*/  LDC.64 R16, c[0x0][0xb10] ;  /* 0x0002c400ff107b82 */ /* 0x000e620000000a00 */
[----:B------:R-:W-:-:S02]  /*4dc0*/  UIADD3 UR9, UPT, UPT, UR14, 0x1b0, URZ ;  /* 0x000001b00e097890 */ /* 0x000fc4000fffe0ff */
[----:B------:R-:W-:Y:S02]  /*4dd0*/  UPRMT UR40, UR40, 0x654, UR10 ;  /* 0x0000065428287896 */ /* 0x000fe4000800000a */
[----:B------:R-:W-:Y:S02]  /*4de0*/  UPRMT UR16, URZ, 0x654, UR16 ;  /* 0x00000654ff107896 */ /* 0x000fe40008000010 */
[----:B------:R-:W-:Y:S01]  /*4df0*/  UISETP.NE.AND.EX UP3, UPT, UR5, URZ, UPT, UP3 ;  /* 0x000000ff0500728c */ /* 0x000fe2000bf65330 */
[----:B------:R-:W4:Y:S08]  /*4e00*/  LDC.64 R6, c[0x0][0xb18] ;  /* 0x0002c600ff067b82 */ /* 0x000f300000000a00 */
[----:B------:R-:W1:Y:S08]  /*4e10*/  LDC.64 R4, c[0x0][0xb28] ;  /* 0x0002ca00ff047b82 */ /* 0x000e700000000a00 */
[----:B---3--:R-:W1:Y:S02]  /*4e20*/  LDC R24, c[0x0][0x374] ;  /* 0x0000dd00ff187b82 */ /* 0x008e640000000800 */
.L_x_100:
[----:B------:R-:W-:Y:S04]  /*4e30*/  SHF.L.U32 R3, R26, 0x1f, RZ ;  /* 0x0000001f1a037819 */ /* 0x000fe800000006ff */
[----:B------:R-:W3:Y:S02]  /*4e40*/  SYNCS.PHASECHK.TRANS64.TRYWAIT P0, [UR14+0x1d0], R3 ;  /* 0x0001d003ff0075a7 */ /* 0x000ee4000800110e */
[----:B---3--:R-:W-:Y:S05]  /*4e50*/  @!P0 BRA `(.L_x_91) ;  /* 0x0000003800888947 */ /* 0x008fea0003800000 */
.L_x_190:
[----:B------:R-:W-:Y:S01]  /*4e60*/  IABS R30, R28 ;  /* 0x0000001c001e7213 */ /* 0x000fe20000000000 */
[----:B------:R-:W1:Y:S01]  /*4e70*/  LDS.128 R20, [UR14+0x210] ;  /* 0x0002100eff147984 */ /* 0x000e620008000c00 */
[----:B------:R-:W-:Y:S02]  /*4e80*/  ISETP.GE.AND P0, PT, R40, 0x1, PT ;  /* 0x000000012800780c */ /* 0x000fe40003f06270 */
[----:B---3--:R-:W3:Y:S01]  /*4e90*/  I2F.RP R0, R30 ;  /* 0x0000001e00007306 */ /* 0x008ee20000209400 */
[----:B------:R-:W-:Y:S02]  /*4ea0*/  ISETP.NE.U32.AND P4, PT, RZ, UR4, PT ;  /* 0x00000004ff007c0c */ /* 0x000fe4000bf85070 */
[----:B------:R-:W-:Y:S01]  /*4eb0*/  SHF.L.U32 R29, R27, 0x1f, RZ ;  /* 0x0000001f1b1d7819 */ /* 0x000fe200000006ff */
[----:B------:R-:W-:Y:S01]  /*4ec0*/  @!PT LDS RZ, [RZ] ;  /* 0x00000000fffff984 */ /* 0x000fe20000000800 */
[----:B------:R-:W-:Y:S01]  /*4ed0*/  @!PT LDS RZ, [RZ] ;  /* 0x00000000fffff984 */ /* 0x000fe20000000800 */
[----:B------:R-:W-:Y:S01]  /*4ee0*/  @!PT LDS RZ, [RZ] ;  /* 0x00000000fffff984 */ /* 0x000fe20000000800 */
[----:B------:R-:W-:Y:S01]  /*4ef0*/  @!PT LDS RZ, [RZ] ;  /* 0x00000000fffff984 */ /* 0x000fe20000000800 */
[----:B------:R2:W-:Y:S06]  /*4f00*/  MEMBAR.ALL.CTA ;  /* 0x0000000000007992 */ /* 0x0005ec0000008000 */
[----:B--2---:R-:W2:Y:S01]  /*4f10*/  FENCE.VIEW.ASYNC.S ;  /* 0x00000000000073c6 */ /* 0x004ea20000000000 */
[----:B------:R-:W-:Y:S01]  /*4f20*/  ISETP.NE.AND.EX P4, PT, RZ, UR5, PT, P4 ;  /* 0x00000005ff007c0c */ /* 0x000fe2000bf85340 */
[----:B---3--:R-:W3:Y:S01]  /*4f30*/  MUFU.RCP R0, R0 ;  /* 0x0000000000007308 */ /* 0x008ee20000001000 */
[----:B--2---:R-:W-:Y:S01]  /*4f40*/  SYNCS.ARRIVE.TRANS64.RED.A1T0 RZ, [UR16], RZ ;  /* 0x000000ffffff79a7 */ /* 0x004fe20008100410 */
[----:B---3--:R-:W-:Y:S01]  /*4f50*/  VIADD R31, R0, 0xffffffe ;  /* 0x0ffffffe001f7836 */ /* 0x008fe20000000000 */
[----:B-1----:R-:W-:Y:S07]  /*4f60*/  LOP3.LUT P3, RZ, R22, 0x1, RZ, 0xc0, !PT ;  /* 0x0000000116ff7812 */ /* 0x002fee000786c0ff */
[----:B------:R-:W1:Y:S06]  /*4f70*/  F2I.FTZ.U32.TRUNC.NTZ R31, R31 ;  /* 0x0000001f001f7305 */ /* 0x000e6c000021f000 */
[----:B------:R-:W-:Y:S02]  /*4f80*/  @P3 MOV R13, R20 ;  /* 0x00000014000d3202 */ /* 0x000fe40000000f00 */
[----:B------:R-:W-:Y:S01]  /*4f90*/  @P3 LOP3.LUT R8, R21, 0xffff, RZ, 0xc0, !PT ;  /* 0x0000ffff15083812 */ /* 0x000fe200078ec0ff */
[----:B------:R-:W-:Y:S06]  /*4fa0*/  @!P0 BRA `(.L_x_92) ;  /* 0x0000000000a48947 */ /* 0x000fec0003800000 */
[----:B----4-:R-:W-:Y:S01]  /*4fb0*/  IMAD.HI.U32 R33, R24, R7, RZ ;  /* 0x0000000718217227 */ /* 0x010fe200078e00ff */
[----:B------:R-:W-:Y:S02]  /*4fc0*/  ISETP.NE.AND P0, PT, R6, 0x1, PT ;  /* 0x000000010600780c */ /* 0x000fe40003f05270 */
[----:B------:R-:W-:Y:S01]  /*4fd0*/  ISETP.NE.AND P2, PT, R40, 0x1, PT ;  /* 0x000000012800780c */ /* 0x000fe20003f45270 */
[----:B------:R-:W-:Y:S01]  /*4fe0*/  IMAD.HI.U32 R32, R25, R16, RZ ;  /* 0x0000001019207227 */ /* 0x000fe200078e00ff */
[----:B------:R-:W-:Y:S02]  /*4ff0*/  SHF.R.U32.HI R33, RZ, R18, R33 ;  /* 0x00000012ff217219 */ /* 0x000fe40000011621 */
[----:B------:R-:W-:Y:S01]  /*5000*/  ISETP.NE.AND P5, PT, R2, 0x1, PT ;  /* 0x000000010200780c */ /* 0x000fe20003fa5270 */
[----:B------:R-:W-:Y:S01]  /*5010*/  IMAD.HI.U32 R34, R13, R16, RZ ;  /* 0x000000100d227227 */ /* 0x000fe200078e00ff */
[----:B------:R-:W-:Y:S02]  /*5020*/  SHF.R.U32.HI R32, RZ, R17, R32 ;  /* 0x00000011ff207219 */ /* 0x000fe40000011620 */
[----:B------:R-:W-:Y:S01]  /*5030*/  SEL R3, R24, R33, !P0 ;  /* 0x0000002118037207 */ /* 0x000fe20004000000 */
[C---:B------:R-:W-:Y:S01]  /*5040*/  IMAD.HI.U32 R33, R8.reuse, R7, RZ ;  /* 0x0000000708217227 */ /* 0x040fe200078e00ff */
[----:B------:R-:W-:Y:S02]  /*5050*/  SEL R11, R25, R32, !P5 ;  /* 0x00000020190b7207 */ /* 0x000fe40006800000 */
[----:B------:R-:W-:Y:S01]  /*5060*/  SHF.R.U32.HI R34, RZ, R17, R34 ;  /* 0x00000011ff227219 */ /* 0x000fe20000011622 */
[----:B------:R-:W-:Y:S01]  /*5070*/  IMAD.HI.U32 R36, R3, R4, RZ ;  /* 0x0000000403247227 */ /* 0x000fe200078e00ff */
[----:B------:R-:W-:Y:S03]  /*5080*/  SHF.R.U32.HI R33, RZ, R18, R33 ;  /* 0x00000012ff217219 */ /* 0x000fe60000011621 */
[----:B------:R-:W-:Y:S01]  /*5090*/  IMAD.HI.U32 R32, R11, R4, RZ ;  /* 0x000000040b207227 */ /* 0x000fe200078e00ff */
[----:B------:R-:W-:Y:S02]  /*50a0*/  @P2 SHF.R.U32.HI R3, RZ, R5, R36 ;  /* 0x00000005ff032219 */ /* 0x000fe40000011624 */
[----:B------:R-:W-:Y:S02]  /*50b0*/  SEL R9, R8, R33, !P0 ;  /* 0x0000002108097207 */ /* 0x000fe40004000000 */
[----:B------:R-:W-:Y:S01]  /*50c0*/  @P2 SHF.R.U32.HI R11, RZ, R5, R32 ;  /* 0x00000005ff0b2219 */ /* 0x000fe20000011620 */
[C---:B------:R-:W-:Y:S01]  /*50d0*/  IMAD R10, R40.reuse, R3, RZ ;  /* 0x00000003280a7224 */ /* 0x040fe200078e02ff */
[----:B------:R-:W-:Y:S01]  /*50e0*/  SEL R3, R13, R34, !P5 ;  /* 0x000000220d037207 */ /* 0x000fe20006800000 */
[C---:B------:R-:W-:Y:S03]  /*50f0*/  IMAD.HI.U32 R14, R9.reuse, R4, RZ ;  /* 0x00000004090e7227 */ /* 0x040fe600078e00ff */
[----:B------:R-:W-:Y:S01]  /*5100*/  ISETP.GE.AND P0, PT, R9, R10, PT ;  /* 0x0000000a0900720c */ /* 0x000fe20003f06270 */
[C---:B------:R-:W-:Y:S01]  /*5110*/  IMAD R12, R40.reuse, R11, RZ ;  /* 0x0000000b280c7224 */ /* 0x040fe200078e02ff */
[-C--:B------:R-:W-:Y:S04]  /*5120*/  SHF.R.U32.HI R14, RZ, R5.reuse, R14 ;  /* 0x00000005ff0e7219 */ /* 0x080fe8000001160e */
[----:B------:R-:W-:Y:S02]  /*5130*/  ISETP.GE.OR P0, PT, R3, R12, P0 ;  /* 0x0000000c0300720c */ /* 0x000fe40000706670 */
[----:B------:R-:W-:Y:S05]  /*5140*/  SEL R15, R9, R14, !P2 ;  /* 0x0000000e090f7207 */ /* 0x000fea0005000000 */
[----:B------:R-:W-:Y:S04]  /*5150*/  IMAD.MOV R14, RZ, RZ, -R15 ;  /* 0x000000ffff0e7224 */ /* 0x000fe800078e0a0f */
[----:B------:R-:W-:Y:S02]  /*5160*/  IMAD R14, R40, R14, R9 ;  /* 0x0000000e280e7224 */ /* 0x000fe400078e0209 */
[C---:B------:R-:W-:Y:S05]  /*5170*/  @!P0 IMAD.HI.U32 R10, R3.reuse, R4, RZ ;  /* 0x00000004030a8227 */ /* 0x040fea00078e00ff */
[----:B------:R-:W-:Y:S04]  /*5180*/  @!P0 SHF.R.U32.HI R10, RZ, R5, R10 ;  /* 0x00000005ff0a8219 */ /* 0x000fe8000001160a */
[----:B------:R-:W-:Y:S01]  /*5190*/  @!P0 SEL R0, R3, R10, !P2 ;  /* 0x0000000a03008207 */ /* 0x000fe20005000000 */
[----:B------:R-:W-:Y:S03]  /*51a0*/  IMAD.MOV R10, RZ, RZ, -R3 ;  /* 0x000000ffff0a7224 */ /* 0x000fe600078e0a03 */
[----:B------:R-:W-:Y:S01]  /*51b0*/  @!P0 IADD3 R15, PT, PT, R15, -R0, RZ ;  /* 0x800000000f0f8210 */ /* 0x000fe20007ffe0ff */
[----:B------:R-:W-:Y:S01]  /*51c0*/  @!P0 IMAD R0, R11, R14, R0 ;  /* 0x0000000e0b008224 */ /* 0x000fe200078e0200 */
[----:B------:R-:W-:Y:S01]  /*51d0*/  IADD3 R11, PT, PT, -R9, RZ, RZ ;  /* 0x000000ff090b7210 */ /* 0x000fe20007ffe1ff */
[----:B------:R-:W-:Y:S02]  /*51e0*/  IMAD R13, R2, R10, R13 ;  /* 0x0000000a020d7224 */ /* 0x000fe400078e020d */
[----:B------:R-:W-:Y:S02]  /*51f0*/  @!P0 IMAD R9, R15, R40, R3 ;  /* 0x000000280f098224 */ /* 0x000fe400078e0203 */
[----:B------:R-:W-:Y:S02]  /*5200*/  @!P0 IMAD.MOV.U32 R3, RZ, RZ, R0 ;  /* 0x000000ffff038224 */ /* 0x000fe400078e0000 */
[----:B------:R-:W-:Y:S02]  /*5210*/  IMAD R8, R6, R11, R8 ;  /* 0x0000000b06087224 */ /* 0x000fe400078e0208 */
[----:B------:R-:W-:Y:S02]  /*5220*/  IMAD R13, R3, R2, R13 ;  /* 0x00000002030d7224 */ /* 0x000fe400078e020d */
[----:B------:R-:W-:Y:S02]  /*5230*/  IMAD R8, R9, R6, R8 ;  /* 0x0000000609087224 */ /* 0x000fe400078e0208 */
.L_x_92:
[----:B------:R-:W-:Y:S05]  /*5240*/  BRA.U UP4, `(.L_x_93) ;  /* 0x0000000104107547 */ /* 0x000fea000b800000 */
[----:B------:R-:W-:Y:S04]  /*5250*/  MOV R0, UR15 ;  /* 0x0000000f00007c02 */ /* 0x000fe80008000f00 */
[----:B------:R-:W-:Y:S04]  /*5260*/  SHF.L.U32 R3, R0, 0x1f, RZ ;  /* 0x0000001f00037819 */ /* 0x000fe800000006ff */
[----:B------:R-:W2:Y:S02]  /*5270*/  SYNCS.PHASECHK.TRANS64.TRYWAIT P0, [UR14+0x1c8], R3 ;  /* 0x0001c803ff0075a7 */ /* 0x000ea4000800110e */
[----:B--2---:R-:W-:Y:S05]  /*5280*/  @!P0 BRA `(.L_x_94) ;  /* 0x0000003400948947 */ /* 0x004fea0003800000 */
.L_x_93:
[----:B------:R-:W-:Y:S05]  /*5290*/  BRA.U !UP3, `(.L_x_95) ;  /* 0x000000010b347547 */ /* 0x000fea000b800000 */
[----:B------:R-:W-:Y:S01]  /*52a0*/  UPLOP3.LUT UP0, UPT, UPT, UPT, UP1, 0x80, 0x8 ;  /* 0x000000000008789c */ /* 0x000fe20003f0f010 */
[----:B--2---:R-:W-:Y:S02]  /*52b0*/  HFMA2 R0, -RZ, RZ, 0, 5.9604644775390625e-08 ;  /* 0x00000001ff007431 */ /* 0x004fe400000001ff */
[----:B------:R-:W-:Y:S03]  /*52c0*/  IMAD.MOV.U32 R96, RZ, RZ, 0x1 ;  /* 0x00000001ff607424 */ /* 0x000fe600078e00ff */
[----:B------:R-:W-:Y:S05]  /*52d0*/  PLOP3.LUT P0, PT, PT, PT, UP0, 0x80, 0x8 ;  /* 0x000000000008781c */ /* 0x000fea0003f0f008 */
[----:B------:R-:W2:Y:S01]  /*52e0*/  @UP0 LDCU.64 UR12, c[0x0][0x888] ;  /* 0x00011100ff0c07ac */ /* 0x000ea20008000a00 */
[----:B------:R-:W-:Y:S07]  /*52f0*/  @UP0 UIMAD UR10, UR45, UR4, URZ ;  /* 0x000000042d0a02a4 */ /* 0x000fee000f8e02ff */
[----:B------:R-:W-:Y:S01]  /*5300*/  @!P0 PRMT R96, R0, 0x7610, R96 ;  /* 0x0000761000608816 */ /* 0x000fe20000000060 */
[----:B--2---:R-:W-:Y:S03]  /*5310*/  @UP0 UIMAD.WIDE UR12, UR10, 0x4, UR12 ;  /* 0x000000040a0c08a5 */ /* 0x004fe6000f8e020c */
[----:B------:R-:W2:Y:S03]  /*5320*/  @!UP0 LDCU UR10, c[0x0][0x880] ;  /* 0x00011000ff0a87ac */ /* 0x000ea60008000800 */
[----:B------:R-:W-:Y:S01]  /*5330*/  IMAD.U32 R10, RZ, RZ, UR12 ;  /* 0x0000000cff0a7e24 */ /* 0x000fe2000f8e00ff */
[----:B------:R-:W-:Y:S05]  /*5340*/  MOV R11, UR13 ;  /* 0x0000000d000b7c02 */ /* 0x000fea0008000f00 */
[----:B-----5:R3:W5:Y:S02]  /*5350*/  @P0 LDG.E R49, desc[UR38][R10.64] ;  /* 0x000000260a310981 */ /* 0x020764000c1e1900 */
[----:B--23--:R-:W-:Y:S07]  /*5360*/  @!P0 IMAD.U32 R49, RZ, RZ, UR10 ;  /* 0x0000000aff318e24 */ /* 0x00cfee000f8e00ff */
.L_x_95:
[----:B-----5:R-:W-:Y:S01]  /*5370*/  @!P4 FSETP.EQ.AND P5, PT, R49, RZ, PT ;  /* 0x000000ff3100c20b */ /* 0x020fe20003fa2000 */
[----:B------:R-:W-:Y:S01]  /*5380*/  @!UPT UIADD3 URZ, UPT, UPT, URZ, URZ, URZ ;  /* 0x000000fffffff290 */ /* 0x000fe2000fffe0ff */
[----:B------:R-:W-:Y:S11]  /*5390*/  @!P4 BRA `(.L_x_96) ;  /* 0x000000000014c947 */ /* 0x000ff60003800000 */
[----:B------:R-:W-:Y:S02]  /*53a0*/  LOP3.LUT P0, RZ, R96, 0xff, RZ, 0xc0, !PT ;  /* 0x000000ff60ff7812 */ /* 0x000fe4000780c0ff */
[----:B------:R-:W-:Y:S04]  /*53b0*/  PLOP3.LUT P5, PT, PT, PT, UP0, 0x80, 0x8 ;  /* 0x000000000008781c */ /* 0x000fe80003faf008 */
[----:B------:R-:W-:Y:S07]  /*53c0*/  PLOP3.LUT P5, PT, P5, PT, PT, 0x8, 0x80 ;  /* 0x000000000080781c */ /* 0x000fee0002fae170 */
[----:B------:R-:W-:Y:S11]  /*53d0*/  @P0 FSETP.EQ.AND P5, PT, R49, RZ, PT ;  /* 0x000000ff3100020b */ /* 0x000ff60003fa2000 */
[----:B------:R-:W-:Y:S02]  /*53e0*/  @!UPT UIADD3 URZ, UPT, UPT, URZ, URZ, URZ ;  /* 0x000000fffffff290 */ /* 0x000fe4000fffe0ff */
.L_x_96:
[--C-:B-1----:R-:W-:Y:S01]  /*53f0*/  IMAD.MOV R12, RZ, RZ, -R31.reuse ;  /* 0x000000ffff0c7224 */ /* 0x102fe200078e0a1f */
[----:B------:R-:W1:Y:S01]  /*5400*/  SYNCS.PHASECHK.TRANS64.TRYWAIT P4, [UR14+0x1b8], R29 ;  /* 0x0001b81dff0075a7 */ /* 0x000e62000808110e */
[----:B------:R-:W-:Y:S01]  /*5410*/  IMAD.MOV.U32 R36, RZ, RZ, RZ ;  /* 0x000000ffff247224 */ /* 0x000fe200078e00ff */
[----:B------:R-:W-:Y:S01]  /*5420*/  IABS R32, R111 ;  /* 0x0000006f00207213 */ /* 0x000fe20000000000 */
[----:B------:R-:W-:Y:S01]  /*5430*/  IMAD R34, R12, R30, RZ ;  /* 0x0000001e0c227224 */ /* 0x000fe200078e02ff */
[----:B------:R-:W-:Y:S01]  /*5440*/  IABS R12, R28 ;  /* 0x0000001c000c7213 */ /* 0x000fe20000000000 */
[----:B------:R-:W-:Y:S01]  /*5450*/  IMAD.MOV.U32 R37, RZ, RZ, R31 ;  /* 0x000000ffff257224 */ /* 0x000fe200078e001f */
[----:B------:R-:W-:Y:S01]  /*5460*/  @P3 SHF.R.U32.HI R20, RZ, 0x10, R21 ;  /* 0x00000010ff143819 */ /* 0x000fe20000011615 */
[----:B------:R-:W-:Y:S03]  /*5470*/  IMAD.HI.U32 R34, R31, R34, R36 ;  /* 0x000000221f227227 */ /* 0x000fe600078e0024 */
[----:B------:R-:W-:Y:S01]  /*5480*/  @P3 R2UR UR45, R20 ;  /* 0x00000000142d32ca */ /* 0x000fe200000e0000 */
[----:B------:R-:W-:Y:S02]  /*5490*/  IMAD.MOV R12, RZ, RZ, -R12 ;  /* 0x000000ffff0c7224 */ /* 0x000fe400078e0a0c */
[----:B------:R-:W-:Y:S01]  /*54a0*/  IMAD.MOV.U32 R31, RZ, RZ, R32 ;  /* 0x000000ffff1f7224 */ /* 0x000fe200078e0020 */
[----:B------:R-:W3:Y:S01]  /*54b0*/  LDC.64 R10, c[0x0][0xb18] ;  /* 0x0002c600ff0a7b82 */ /* 0x000ee20000000a00 */
[----:B------:R-:W-:Y:S02]  /*54c0*/  IMAD.MOV.U32 R32, RZ, RZ, R12 ;  /* 0x000000ffff207224 */ /* 0x000fe400078e000c */
[----:B------:R-:W-:Y:S05]  /*54d0*/  IMAD.HI.U32 R12, R34, R31, RZ ;  /* 0x0000001f220c7227 */ /* 0x000fea00078e00ff */
[----:B------:R-:W5:Y:S01]  /*54e0*/  LDC.64 R14, c[0x0][0xb10] ;  /* 0x0002c400ff0e7b82 */ /* 0x000f620000000a00 */
[----:B------:R-:W-:Y:S05]  /*54f0*/  IMAD R31, R12, R32, R31 ;  /* 0x000000200c1f7224 */ /* 0x000fea00078e021f */
[----:B------:R-:W-:Y:S02]  /*5500*/  ISETP.GT.U32.AND P6, PT, R30, R31, PT ;  /* 0x0000001f1e00720c */ /* 0x000fe40003fc4070 */
[----:B--2---:R-:W2:Y:S08]  /*5510*/  @!P1 LDC R0, c[0x0][0xb20] ;  /* 0x0002c800ff009b82 */ /* 0x004eb00000000800 */
[----:B------:R-:W4:Y:S03]  /*5520*/  @!P1 LDC R3, c[0x0][0xb0c] ;  /* 0x0002c300ff039b82 */ /* 0x000f260000000800 */
[----:B------:R-:W-:Y:S02]  /*5530*/  @!P6 IMAD.IADD R31, R31, 0x1, -R30 ;  /* 0x000000011f1fe824 */ /* 0x000fe400078e0a1e */
[----:B------:R-:W-:Y:S01]  /*5540*/  @!P6 VIADD R12, R12, 0x1 ;  /* 0x000000010c0ce836 */ /* 0x000fe20000000000 */
[----:B------:R-:W-:Y:S02]  /*5550*/  ISETP.NE.AND P6, PT, R28, RZ, PT ;  /* 0x000000ff1c00720c */ /* 0x000fe40003fc5270 */
[----:B------:R-:W-:Y:S02]  /*5560*/  ISETP.GE.U32.AND P0, PT, R31, R30, PT ;  /* 0x0000001e1f00720c */ /* 0x000fe40003f06070 */
[----:B------:R-:W-:Y:S04]  /*5570*/  LOP3.LUT R30, R111, R28, RZ, 0x3c, !PT ;  /* 0x0000001c6f1e7212 */ /* 0x000fe800078e3cff */
[----:B------:R-:W-:Y:S07]  /*5580*/  ISETP.GE.AND P2, PT, R30, RZ, PT ;  /* 0x000000ff1e00720c */ /* 0x000fee0003f46270 */
[----:B------:R-:W-:Y:S01]  /*5590*/  @P0 VIADD R12, R12, 0x1 ;  /* 0x000000010c0c0836 */ /* 0x000fe20000000000 */
[----:B---3--:R-:W-:Y:S01]  /*55a0*/  @!P1 ISETP.NE.AND P0, PT, R10, 0x1, PT ;  /* 0x000000010a00980c */ /* 0x008fe20003f05270 */
[C---:B------:R-:W-:Y:S04]  /*55b0*/  @!P1 IMAD.HI.U32 R11, R8.reuse, R11, RZ ;  /* 0x0000000b080b9227 */ /* 0x040fe800078e00ff */
[----:B-----5:R-:W-:Y:S01]  /*55c0*/  @!P1 IMAD.HI.U32 R14, R13, R14, RZ ;  /* 0x0000000e0d0e9227 */ /* 0x020fe200078e00ff */
[----:B--2---:R-:W-:Y:S03]  /*55d0*/  @!P1 SHF.R.U32.HI R9, RZ, R0, R11 ;  /* 0x00000000ff099219 */ /* 0x004fe6000001160b */
[----:B------:R-:W-:Y:S01]  /*55e0*/  @!P2 IMAD.MOV R12, RZ, RZ, -R12 ;  /* 0x000000ffff0ca224 */ /* 0x000fe200078e0a0c */
[----:B------:R-:W-:Y:S02]  /*55f0*/  @!P1 SHF.R.U32.HI R14, RZ, R15, R14 ;  /* 0x0000000fff0e9219 */ /* 0x000fe4000001160e */
[----:B----4-:R-:W-:Y:S02]  /*5600*/  @!P1 ISETP.NE.AND P2, PT, R3, 0x1, PT ;  /* 0x000000010300980c */ /* 0x010fe40003f45270 */
[----:B------:R-:W-:Y:S02]  /*5610*/  @!P1 SEL R9, R8, R9, !P0 ;  /* 0x0000000908099207 */ /* 0x000fe40004000000 */
[----:B------:R-:W-:Y:S02]  /*5620*/  ELECT P0, URZ, PT ;  /* 0x0000000000ff782f */ /* 0x000fe40003800000 */
[----:B------:R-:W-:Y:S02]  /*5630*/  @!P1 SEL R14, R13, R14, !P2 ;  /* 0x0000000e0d0e9207 */ /* 0x000fe40005000000 */
[----:B------:R-:W-:Y:S01]  /*5640*/  @!P6 LOP3.LUT R12, RZ, R28, RZ, 0x33, !PT ;  /* 0x0000001cff0ce212 */ /* 0x000fe200078e33ff */
[----:B-1----:R-:W-:Y:S08]  /*5650*/  @!P4 BRA `(.L_x_97) ;  /* 0x0000003000b8c947 */ /* 0x002ff00003800000 */
.L_x_193:
[----:B------:R-:W-:Y:S01]  /*5660*/  PLOP3.LUT P0, PT, P5, P0, PT, 0xf2, 0x2f ;  /* 0x00000000002f781c */ /* 0x000fe20002f01e72 */
[----:B------:R-:W-:Y:S01]  /*5670*/  BSSY.RECONVERGENT B0, `(.L_x_98) ;  /* 0x0000032000007945 */ /* 0x000fe20003800200 */
[-C--:B-1----:R-:W-:Y:S02]  /*5680*/  @!P1 IADD3 R0, PT, PT, -R14, R9.reuse, RZ ;  /* 0x000000090e009210 */ /* 0x082fe40007ffe1ff */
[----:B------:R-:W-:Y:S02]  /*5690*/  IADD3 R11, PT, PT, -R12, RZ, RZ ;  /* 0x000000ff0c0b7210 */ /* 0x000fe40007ffe1ff */
[----:B------:R-:W-:Y:S01]  /*56a0*/  @!P1 IADD3 R9, PT, PT, R14, -R9, RZ ;  /* 0x800000090e099210 */ /* 0x000fe20007ffe0ff */
[----:B------:R-:W-:Y:S02]  /*56b0*/  @!P1 IMAD R13, R0, R3, R13 ;  /* 0x00000003000d9224 */ /* 0x000fe400078e020d */
[----:B------:R-:W-:Y:S02]  /*56c0*/  IMAD R111, R28, R11, R111 ;  /* 0x0000000b1c6f7224 */ /* 0x000fe400078e026f */
[----:B------:R-:W-:Y:S02]  /*56d0*/  @!P1 IMAD R8, R9, R10, R8 ;  /* 0x0000000a09089224 */ /* 0x000fe400078e0208 */
[----:B------:R-:W-:Y:S05]  /*56e0*/  @P0 BRA `(.L_x_99) ;  /* 0x0000000000a80947 */ /* 0x000fea0003800000 */
[----:B------:R-:W-:Y:S01]  /*56f0*/  IABS R9, R19 ;  /* 0x0000001300097213 */ /* 0x000fe20000000000 */
[----:B------:R-:W-:Y:S01]  /*5700*/  UMOV UR22, 0x0 ;  /* 0x0000000000167882 */ /* 0x000fe20000000000 */
[----:B------:R-:W-:Y:S01]  /*5710*/  R2UR UR21, R111 ;  /* 0x000000006f1572ca */ /* 0x000fe200000e0000 */
[----:B------:R-:W-:Y:S01]  /*5720*/  UMOV UR23, 0x10000000 ;  /* 0x1000000000177882 */ /* 0x000fe20000000000 */
[----:B------:R-:W1:Y:S01]  /*5730*/  I2F.RP R14, R9 ;  /* 0x00000009000e7306 */ /* 0x000e620000209400 */
[----:B------:R-:W-:Y:S02]  /*5740*/  R2UR UR20, R91 ;  /* 0x000000005b1472ca */ /* 0x000fe400000e0000 */
[----:B------:R-:W-:Y:S11]  /*5750*/  R2UR UR12, R12 ;  /* 0x000000000c0c72ca */ /* 0x000ff600000e0000 */
[----:B------:R-:W-:Y:S01]  /*5760*/  USHF.L.U32 UR11, UR20, 0x6, URZ ;  /* 0x00000006140b7899 */ /* 0x000fe200080006ff */
[----:B-1----:R-:W1:Y:S02]  /*5770*/  MUFU.RCP R0, R14 ;  /* 0x0000000e00007308 */ /* 0x002e640000001000 */
[----:B-1----:R-:W-:Y:S08]  /*5780*/  VIADD R10, R0, 0xffffffe ;  /* 0x0ffffffe000a7836 */ /* 0x002ff00000000000 */
[----:B------:R-:W1:Y:S02]  /*5790*/  F2I.FTZ.U32.TRUNC.NTZ R11, R10 ;  /* 0x0000000a000b7305 */ /* 0x000e64000021f000 */
[--C-:B-1----:R-:W-:Y:S02]  /*57a0*/  IMAD.MOV R0, RZ, RZ, -R11.reuse ;  /* 0x000000ffff007224 */ /* 0x102fe400078e0a0b */
[----:B------:R-:W-:Y:S02]  /*57b0*/  IMAD.MOV.U32 R10, RZ, RZ, RZ ;  /* 0x000000ffff0a7224 */ /* 0x000fe400078e00ff */
[----:B------:R-:W-:Y:S01]  /*57c0*/  IMAD R3, R0, R9, RZ ;  /* 0x0000000900037224 */ /* 0x000fe200078e02ff */
[----:B------:R-:W-:Y:S03]  /*57d0*/  IABS R0, R12 ;  /* 0x0000000c00007213 */ /* 0x000fe60000000000 */
[----:B------:R-:W-:Y:S06]  /*57e0*/  IMAD.HI.U32 R11, R11, R3, R10 ;  /* 0x000000030b0b7227 */ /* 0x000fec00078e000a */
[----:B------:R-:W-:Y:S04]  /*57f0*/  IMAD.HI.U32 R11, R11, R0, RZ ;  /* 0x000000000b0b7227 */ /* 0x000fe800078e00ff */
[----:B------:R-:W-:Y:S04]  /*5800*/  IMAD.MOV R3, RZ, RZ, -R11 ;  /* 0x000000ffff037224 */ /* 0x000fe800078e0a0b */
[C---:B------:R-:W-:Y:S05]  /*5810*/  IMAD R0, R9.reuse, R3, R0 ;  /* 0x0000000309007224 */ /* 0x040fea00078e0200 */
[----:B------:R-:W-:Y:S11]  /*5820*/  ISETP.GT.U32.AND P0, PT, R9, R0, PT ;  /* 0x000000000900720c */ /* 0x000ff60003f04070 */
[----:B------:R-:W-:Y:S02]  /*5830*/  @!UPT UIADD3 URZ, UPT, UPT, URZ, URZ, URZ ;  /* 0x000000fffffff290 */ /* 0x000fe4000fffe0ff */
[-C--:B------:R-:W-:Y:S01]  /*5840*/  @!P0 IADD3 R0, PT, PT, R0, -R9.reuse, RZ ;  /* 0x8000000900008210 */ /* 0x080fe20007ffe0ff */
[----:B------:R-:W-:Y:S01]  /*5850*/  @!P0 VIADD R11, R11, 0x1 ;  /* 0x000000010b0b8836 */ /* 0x000fe20000000000 */
[----:B------:R-:W-:Y:S02]  /*5860*/  ISETP.NE.AND P0, PT, R19, RZ, PT ;  /* 0x000000ff1300720c */ /* 0x000fe40003f05270 */
[----:B------:R-:W-:Y:S02]  /*5870*/  ISETP.GE.U32.AND P2, PT, R0, R9, PT ;  /* 0x000000090000720c */ /* 0x000fe40003f46070 */
[----:B------:R-:W-:Y:S04]  /*5880*/  LOP3.LUT R0, R12, R19, RZ, 0x3c, !PT ;  /* 0x000000130c007212 */ /* 0x000fe800078e3cff */
[----:B------:R-:W-:Y:S05]  /*5890*/  R2UR UR10, R0 ;  /* 0x00000000000a72ca */ /* 0x000fea00000e0000 */
[----:B------:R-:W-:Y:S02]  /*58a0*/  VOTEU.ALL UP2, P0 ;  /* 0x0000000000ff7886 */ /* 0x000fe40000040000 */
[----:B------:R-:W-:Y:S05]  /*58b0*/  @P2 VIADD R11, R11, 0x1 ;  /* 0x000000010b0b2836 */ /* 0x000fea0000000000 */
[----:B------:R-:W-:Y:S01]  /*58c0*/  R2UR UR13, R11 ;  /* 0x000000000b0d72ca */ /* 0x000fe200000e0000 */
[----:B------:R-:W-:Y:S02]  /*58d0*/  UISETP.GE.AND UP4, UPT, UR10, URZ, UPT ;  /* 0x000000ff0a00728c */ /* 0x000fe4000bf86270 */
[----:B------:R-:W-:Y:S10]  /*58e0*/  USHF.L.U32 UR10, UR21, 0x6, URZ ;  /* 0x00000006150a7899 */ /* 0x000ff400080006ff */
[----:B------:R-:W-:Y:S02]  /*58f0*/  @!UP4 UIADD3 UR13, UPT, UPT, -UR13, URZ, URZ ;  /* 0x000000ff0d0dc290 */ /* 0x000fe4000fffe1ff */
[----:B------:R-:W-:Y:S06]  /*5900*/  @!UP2 ULOP3.LUT UR13, URZ, UR7, URZ, 0x33, !UPT ;  /* 0x00000007ff0da292 */ /* 0x000fec000f8e33ff */
[----:B------:R-:W-:Y:S04]  /*5910*/  IADD3 R0, PT, PT, RZ, -UR13, RZ ;  /* 0x8000000dff007c10 */ /* 0x000fe8000fffe0ff */
[----:B------:R-:W-:Y:S01]  /*5920*/  R2UR UR17, R0 ;  /* 0x00000000001172ca */ /* 0x000fe200000e0000 */
[----:B------:R-:W-:Y:S11]  /*5930*/  IMAD.MOV.U32 R0, RZ, RZ, 0x1000 ;  /* 0x00001000ff007424 */ /* 0x000ff600078e00ff */
[----:B------:R-:W-:Y:S01]  /*5940*/  @!UPT UIADD3 URZ, UPT, UPT, URZ, URZ, URZ ;  /* 0x000000fffffff290 */ /* 0x000fe2000fffe0ff */
[----:B------:R-:W-:Y:S09]  /*5950*/  UIMAD UR12, UR6, UR17, UR12 ;  /* 0x00000011060c72a4 */ /* 0x000ff2000f8e020c */
[----:B------:R1:W-:Y:S01]  /*5960*/  UTMALDG.4D [UR8], [UR18], desc[UR22] ;  /* 0x00001608120075b4 */ /* 0x0003e20008019000 */
[----:B------:R1:W-:Y:S01]  /*5970*/  SYNCS.ARRIVE.TRANS64.RED.A0TR RZ, [UR14+0x1b0], R0 ;  /* 0x0001b000ffff79a7 */ /* 0x0003e2000830040e */
[----:B------:R-:W-:Y:S01]  /*5980*/  NOP ;  /* 0x0000000000007918 */ /* 0x000fe20000000000 */
.L_x_99:
[----:B-1----:R-:W-:Y:S05]  /*5990*/  BSYNC.RECONVERGENT B0 ;  /* 0x0000000000007941 */ /* 0x002fea0003800200 */
.L_x_98:
[----:B------:R-:W-:Y:S01]  /*59a0*/  SYNCS.ARRIVE.TRANS64.RED.A1T0 RZ, [UR40], RZ ;  /* 0x000000ffffff79a7 */ /* 0x000fe20008100428 */
[----:B------:R-:W-:Y:S01]  /*59b0*/  LOP3.LUT R27, R27, 0x1, RZ, 0x3c, !PT ;  /* 0x000000011b1b7812 */ /* 0x000fe200078e3cff */
[----:B------:R-:W-:Y:S01]  /*59c0*/  IMAD.IADD R111, R8, 0x1, R79 ;  /* 0x00000001086f7824 */ /* 0x000fe200078e024f */
[----:B------:R-:W-:Y:S01]  /*59d0*/  UPLOP3.LUT UP4, UPT, UPT, UPT, UPT, 0x80, 0x8 ;  /* 0x000000000008789c */ /* 0x000fe20003f8f070 */
[----:B------:R-:W-:Y:S01]  /*59e0*/  LOP3.LUT R26, R26, 0x1, RZ, 0x3c, !PT ;  /* 0x000000011a1a7812 */ /* 0x000fe200078e3cff */
[----:B------:R-:W-:Y:S01]  /*59f0*/  IMAD.IADD R91, R13, 0x1, R90 ;  /* 0x000000010d5b7824 */ /* 0x000fe200078e025a */
[----:B------:R-:W-:Y:S08]  /*5a00*/  @P3 BRA `(.L_x_100) ;  /* 0xfffffff400083947 */ /* 0x000ff0000383ffff */
[----:B------:R-:W-:Y:S07]  /*5a10*/  MOV R0, UR14 ;  /* 0x0000000e00007c02 */ /* 0x000fee0008000f00 */
.L_x_101:
[----:B-1----:R-:W-:-:S04]  /*5a20*/  SHF.L.U32 R3, R27, 0x1f, RZ ;  /* 0x0000001f1b037819 */ /* 0x002fc800000006ff */
[----:B------:R1:W2:Y:S03]  /*5a30*/  SYNCS.PHASECHK.TRANS64.TRYWAIT P0, [R0+URZ+0x1b8], R3 ;  /* 0x0001b803000075a7 */ /* 0x0002a600080011ff */
[----:B--2---:R-:W-:Y:S05]  /*5a40*/  @!P0 NANOSLEEP.SYNCS 0x989680 ;  /* 0x009896800000895d */ /* 0x004fea0003900000 */
[----:B------:R-:W2:Y:S02]  /*5a50*/  @!P0 SYNCS.PHASECHK.TRANS64 P0, [R0+URZ+0x1b8], R3 ;  /* 0x0001b803000085a7 */ /* 0x000ea400080010ff */
[----:B--2---:R-:W-:Y:S05]  /*5a60*/  @P0 EXIT ;  /* 0x000000000000094d */ /* 0x004fea0003800000 */
[----:B------:R-:W-:Y:S05]  /*5a70*/  BRA `(.L_x_101) ;  /* 0xfffffffc00e87947 */ /* 0x000fea000383ffff */
.L_x_90:
[----:B------:R-:W-:-:S06]  /*5a80*/  UISETP.GE.AND UP1, UPT, UR4, 0x4, UPT ;  /* 0x000000040400788c */ /* 0x000fcc000bf26270 */
[----:B------:R-:W-:-:S13]  /*5a90*/  PLOP3.LUT P0, PT, PT, PT, UP1, 0x80, 0x8 ;  /* 0x000000000008781c */ /* 0x000fda0003f0f018 */
[----:B-1----:R-:W-:Y:S05]  /*5aa0*/  @!P0 EXIT ;  /* 0x000000000000894d */ /* 0x002fea0003800000 */
[----:B------:R-:W-:Y:S01]  /*5ab0*/  BAR.SYNC.DEFER_BLOCKING 0x6, 0xa0 ;  /* 0x0182800000007b1d */ /* 0x000fe20000010000 */
[C---:B------:R-:W-:Y:S01]  /*5ac0*/  IMAD.SHL.U32 R9, R101.reuse, 0x40, RZ ;  /* 0x0000004065097824 */ /* 0x040fe200078e00ff */
[----:B------:R-:W-:Y:S01]  /*5ad0*/  SHF.R.S32.HI R108, RZ, 0x1f, R3 ;  /* 0x0000001fff6c7819 */ /* 0x000fe20000011403 */
[C---:B------:R-:W-:Y:S01]  /*5ae0*/  IMAD.SHL.U32 R0, R101.reuse, 0x2, RZ ;  /* 0x0000000265007824 */ /* 0x040fe200078e00ff */
[----:B------:R-:W-:Y:S01]  /*5af0*/  CS2R R102, SRZ ;  /* 0x0000000000667805 */ /* 0x000fe2000001ff00 */
[----:B------:R-:W-:Y:S01]  /*5b00*/  IMAD.SHL.U32 R106, R101, 0x20, RZ ;  /* 0x00000020656a7824 */ /* 0x000fe200078e00ff */
[----:B------:R-:W-:Y:S01]  /*5b10*/  UMOV UR43, 0x400 ;  /* 0x00000400002b7882 */ /* 0x000fe20000000000 */
[----:B------:R-:W-:Y:S01]  /*5b20*/  LOP3.LUT R5, R9, 0x180, RZ, 0xc0, !PT ;  /* 0x0000018009057812 */ /* 0x000fe200078ec0ff */
[----:B------:R-:W-:Y:S01]  /*5b30*/  ULEA UR43, UR40, UR43, 0x18 ;  /* 0x0000002b282b7291 */ /* 0x000fe2000f8ec0ff */
[----:B------:R-:W1:Y:S01]  /*5b40*/  LDC R99, c[0x0][0x370] ;  /* 0x0000dc00ff637b82 */ /* 0x000e620000000800 */
[----:B------:R-:W-:Y:S01]  /*5b50*/  LOP3.LUT R106, R106, 0xc00, RZ, 0xc0, !PT ;  /* 0x00000c006a6a7812 */ /* 0x000fe200078ec0ff */
[----:B------:R-:W-:Y:S01]  /*5b60*/  IMAD.SHL.U32 R7, R101, 0x8, RZ ;  /* 0x0000000865077824 */ /* 0x000fe200078e00ff */
[----:B------:R-:W-:Y:S01]  /*5b70*/  LOP3.LUT R0, R5, 0x20, R0, 0xf8, !PT ;  /* 0x0000002005007812 */ /* 0x000fe200078ef800 */
[----:B------:R-:W-:Y:S01]  /*5b80*/  UIADD3 UR4, UPT, UPT, UR43, 0x1400, URZ ;  /* 0x000014002b047890 */ /* 0x000fe2000fffe0ff */
[----:B------:R-:W-:Y:S01]  /*5b90*/  LOP3.LUT R106, R106, 0x40, R9, 0xf8, !PT ;  /* 0x000000406a6a7812 */ /* 0x000fe200078ef809 */
[C---:B------:R-:W-:Y:S01]  /*5ba0*/  IMAD.U32 R46, R101.reuse, 0x10000, RZ ;  /* 0x00010000652e7824 */ /* 0x040fe200078e00ff */
[----:B------:R-:W-:Y:S01]  /*5bb0*/  LOP3.LUT R7, R0, 0x30, R7, 0x78, !PT ;  /* 0x0000003000077812 */ /* 0x000fe200078e7807 */
[----:B------:R-:W2:Y:S01]  /*5bc0*/  LDC R42, c[0x0][0xb0c] ;  /* 0x0002c300ff2a7b82 */ /* 0x000ea20000000800 */
[----:B------:R-:W-:Y:S01]  /*5bd0*/  LOP3.LUT R106, R106, 0x200, R9, 0xf8, !PT ;  /* 0x000002006a6a7812 */ /* 0x000fe200078ef809 */
[----:B------:R-:W-:Y:S01]  /*5be0*/  IMAD.SHL.U32 R0, R101, 0x10, RZ ;  /* 0x0000001065007824 */ /* 0x000fe200078e00ff */
[----:B------:R-:W-:Y:S01]  /*5bf0*/  LEA.HI R108, R108, R3, RZ, 0x6 ;  /* 0x000000036c6c7211 */ /* 0x000fe200078f30ff */
[----:B------:R-:W-:Y:S01]  /*5c00*/  IMAD.MOV.U32 R44, RZ, RZ, RZ ;  /* 0x000000ffff2c7224 */ /* 0x000fe200078e00ff */
[----:B------:R-:W-:Y:S01]  /*5c10*/  LOP3.LUT R106, R106, R7, RZ, 0xfc, !PT ;  /* 0x000000076a6a7212 */ /* 0x000fe200078efcff */
[----:B------:R-:W-:Y:S01]  /*5c20*/  IMAD.MOV.U32 R104, RZ, RZ, RZ ;  /* 0x000000ffff687224 */ /* 0x000fe200078e00ff */
[----:B------:R-:W3:Y:S01]  /*5c30*/  LDS R4, [UR43+0x220] ;  /* 0x0002202bff047984 */ /* 0x000ee20008000800 */
[----:B------:R-:W4:Y:S01]  /*5c40*/  LDC R98, c[0x0][0xb20] ;  /* 0x0002c800ff627b82 */ /* 0x000f220000000800 */
[----:B------:R-:W-:Y:S01]  /*5c50*/  LOP3.LUT R0, R0, 0x20, RZ, 0xc0, !PT ;  /* 0x0000002000007812 */ /* 0x000fe200078ec0ff */
[----:B------:R-:W-:Y:S01]  /*5c60*/  VIADD R105, R106, UR43 ;  /* 0x0000002b6a697c36 */ /* 0x000fe20008000000 */
[----:B------:R-:W-:Y:S01]  /*5c70*/  LOP3.LUT R46, R46, 0x600000, RZ, 0xc0, !PT ;  /* 0x006000002e2e7812 */ /* 0x000fe200078ec0ff */
[----:B------:R-:W-:Y:S01]  /*5c80*/  IMAD.U32 R109, RZ, RZ, UR4 ;  /* 0x00000004ff6d7e24 */ /* 0x000fe2000f8e00ff */
[----:B------:R-:W-:Y:S01]  /*5c90*/  SHF.R.S32.HI R108, RZ, 0x6, R108 ;  /* 0x00000006ff6c7819 */ /* 0x000fe2000001146c */
[----:B------:R-:W1:Y:S01]  /*5ca0*/  LDCU.64 UR46, c[0x0][0x348] ;  /* 0x00006900ff2e77ac */ /* 0x000e620008000a00 */
[----:B------:R-:W-:Y:S01]  /*5cb0*/  IADD3 R105, PT, PT, -R0, 0x400, R105 ;  /* 0x0000040000697810 */ /* 0x000fe20007ffe169 */
[----:B------:R-:W1:Y:S01]  /*5cc0*/  LDC R41, c[0x0][0xb30] ;  /* 0x0002cc00ff297b82 */ /* 0x000e620000000800 */
[----:B------:R-:W1:Y:S01]  /*5cd0*/  LDCU.64 UR36, c[0x0][0x888] ;  /* 0x00011100ff2477ac */ /* 0x000e620008000a00 */
[----:B------:R-:W-:-:S06]  /*5ce0*/  UIADD3 UR42, UPT, UPT, UR43, 0x400, URZ ;  /* 0x000004002b2a7890 */ /* 0x000fcc000fffe0ff */
[----:B------:R-:W1:Y:S08]  /*5cf0*/  LDC R97, c[0x0][0x388] ;  /* 0x0000e200ff617b82 */ /* 0x000e700000000800 */
[----:B------:R-:W1:Y:S08]  /*5d00*/  LDC.64 R88, c[0x0][0xb10] ;  /* 0x0002c400ff587b82 */ /* 0x000e700000000a00 */
[----:B------:R-:W1:Y:S01]  /*5d10*/  LDC.64 R38, c[0x0][0xb18] ;  /* 0x0002c600ff267b82 */ /* 0x000e620000000a00 */
[C---:B---3--:R-:W-:Y:S01]  /*5d20*/  VIADD R5, R4.reuse, 0x40 ;  /* 0x0000004004057836 */ /* 0x048fe20000000000 */
[----:B------:R-:W-:-:S06]  /*5d30*/  LOP3.LUT R4, R4, 0xffff, RZ, 0xc0, !PT ;  /* 0x0000ffff04047812 */ /* 0x000fcc00078ec0ff */
[----:B------:R-:W3:Y:S01]  /*5d40*/  LDC.64 R84, c[0x0][0x888] ;  /* 0x00022200ff547b82 */ /* 0x000ee20000000a00 */
[----:B------:R-:W-:-:S05]  /*5d50*/  LOP3.LUT R5, R5, 0xffff, RZ, 0xc0, !PT ;  /* 0x0000ffff05057812 */ /* 0x000fca00078ec0ff */
[----:B------:R1:W-:Y:S02]  /*5d60*/  STL.64 [R1], R4 ;  /* 0x0000000401007387 */ /* 0x0003e40000100a00 */
[----:B------:R-:W1:Y:S08]  /*5d70*/  LDC.64 R36, c[0x0][0xb28] ;  /* 0x0002ca00ff247b82 */ /* 0x000e700000000a00 */
[----:B------:R-:W1:Y:S08]  /*5d80*/  LDC.64 R86, c[0x0][0x890] ;  /* 0x00022400ff567b82 */ /* 0x000e700000000a00 */
[----:B------:R-:W1:Y:S08]  /*5d90*/  LDC.64 R82, c[0x0][0x8b0] ;  /* 0x00022c00ff527b82 */ /* 0x000e700000000a00 */
[----:B------:R-:W1:Y:S08]  /*5da0*/  LDC.64 R80, c[0x0][0x8a8] ;  /* 0x00022a00ff507b82 */ /* 0x000e700000000a00 */
[----:B--2-4-:R-:W1:Y:S02]  /*5db0*/  LDC R100, c[0x0][0x374] ;  /* 0x0000dd00ff647b82 */ /* 0x014e640000000800 */
.L_x_119:
[----:B------:R-:W-:Y:S04]  /*5dc0*/  SHF.L.U32 R3, R103, 0x1f, RZ ;  /* 0x0000001f67037819 */ /* 0x000fe800000006ff */
[----:B--2---:R-:W2:Y:S02]  /*5dd0*/  SYNCS.PHASECHK.TRANS64.TRYWAIT P0, [UR43+0x1d0], R3 ;  /* 0x0001d003ff0075a7 */ /* 0x004ea4000800112b */
[----:B-12---:R-:W-:Y:S05]  /*5de0*/  @!P0 BRA `(.L_x_102) ;  /* 0x0000002800ec8947 */ /* 0x006fea0003800000 */
.L_x_195:
[----:B------:R-:W4:Y:S01]  /*5df0*/  LDC.64 R12, c[0x0][0xb10] ;  /* 0x0002c400ff0c7b82 */ /* 0x000f220000000a00 */
[-C--:B------:R-:W-:Y:S01]  /*5e00*/  IABS R2, R108.reuse ;  /* 0x0000006c00027213 */ /* 0x080fe20000000000 */
[----:B--2---:R-:W-:Y:S01]  /*5e10*/  IMAD R0, R44, 0x4, R1 ;  /* 0x000000042c007824 */ /* 0x004fe200078e0201 */
[----:B------:R-:W2:Y:S01]  /*5e20*/  LDS.128 R20, [UR43+0x210] ;  /* 0x0002102bff147984 */ /* 0x000ea20008000c00 */
[----:B------:R-:W-:Y:S01]  /*5e30*/  UIADD3 UR4, UPT, UPT, UR43, 0x1d8, URZ ;  /* 0x000001d82b047890 */ /* 0x000fe2000fffe0ff */
[----:B-1----:R-:W1:Y:S01]  /*5e40*/  I2F.RP R5, R2 ;  /* 0x0000000200057306 */ /* 0x002e620000209400 */
[----:B------:R-:W-:Y:S02]  /*5e50*/  ISETP.NE.AND P1, PT, R41, 0x1, PT ;  /* 0x000000012900780c */ /* 0x000fe40003f25270 */
[----:B------:R-:W3:Y:S01]  /*5e60*/  LDC.64 R10, c[0x0][0xb18] ;  /* 0x0002c600ff0a7b82 */ /* 0x000ee20000000a00 */
[----:B------:R-:W-:Y:S01]  /*5e70*/  UPRMT UR4, URZ, 0x654, UR4 ;  /* 0x00000654ff047896 */ /* 0x000fe20008000004 */
[----:B------:R-:W-:Y:S01]  /*5e80*/  IABS R4, R108 ;  /* 0x0000006c00047213 */ /* 0x000fe20000000000 */
[----:B------:R-:W-:Y:S01]  /*5e90*/  @!PT LDS RZ, [RZ] ;  /* 0x00000000fffff984 */ /* 0x000fe20000000800 */
[----:B------:R-:W-:Y:S01]  /*5ea0*/  @!PT LDS RZ, [RZ] ;  /* 0x00000000fffff984 */ /* 0x000fe20000000800 */
[----:B------:R-:W-:Y:S01]  /*5eb0*/  @!PT LDS RZ, [RZ] ;  /* 0x00000000fffff984 */ /* 0x000fe20000000800 */
[----:B------:R-:W-:Y:S01]  /*5ec0*/  @!PT LDS RZ, [RZ] ;  /* 0x00000000fffff984 */ /* 0x000fe20000000800 */
[----:B------:R1:W-:Y:S06]  /*5ed0*/  MEMBAR.ALL.CTA ;  /* 0x0000000000007992 */ /* 0x0003ec0000008000 */
[----:B-1----:R-:W1:Y:S01]  /*5ee0*/  FENCE.VIEW.ASYNC.S ;  /* 0x00000000000073c6 */ /* 0x002e620000000000 */
[----:B------:R-:W-:Y:S01]  /*5ef0*/  ISETP.GE.AND P0, PT, R40, 0x1, PT ;  /* 0x000000012800780c */ /* 0x000fe20003f06270 */
[----:B------:R-:W-:Y:S01]  /*5f00*/  IMAD.MOV R4, RZ, RZ, -R4 ;  /* 0x000000ffff047224 */ /* 0x000fe200078e0a04 */
[----:B------:R-:W3:Y:S08]  /*5f10*/  @!P1 LDC R14, c[0x0][0xb20] ;  /* 0x0002c800ff0e9b82 */ /* 0x000ef00000000800 */
[----:B------:R-:W3:Y:S01]  /*5f20*/  @!P1 LDC R9, c[0x0][0xb0c] ;  /* 0x0002c300ff099b82 */ /* 0x000ee20000000800 */
[----:B-1----:R-:W-:Y:S01]  /*5f30*/  SYNCS.ARRIVE.TRANS64.RED.A1T0 RZ, [UR4], RZ ;  /* 0x000000ffffff79a7 */ /* 0x002fe20008100404 */
[----:B------:R1:W5:Y:S01]  /*5f40*/  LDL R17, [R0] ;  /* 0x0000000000117983 */ /* 0x0003620000100800 */
[----:B--2---:R-:W-:Y:S01]  /*5f50*/  LOP3.LUT P6, RZ, R22, 0x1, RZ, 0xc0, !PT ;  /* 0x0000000116ff7812 */ /* 0x004fe200078cc0ff */
[----:B------:R-:W2:Y:S03]  /*5f60*/  MUFU.RCP R3, R5 ;  /* 0x0000000500037308 */ /* 0x000ea60000001000 */
[----:B------:R-:W-:Y:S09]  /*5f70*/  P2R R110, PR, RZ, 0x40 ;  /* 0x00000040ff6e7803 */ /* 0x000ff20000000000 */
[----:B------:R-:W-:Y:S02]  /*5f80*/  @P6 MOV R45, R20 ;  /* 0x00000014002d6202 */ /* 0x000fe40000000f00 */
[----:B------:R-:W-:Y:S01]  /*5f90*/  @P6 LOP3.LUT R43, R21, 0xffff, RZ, 0xc0, !PT ;  /* 0x0000ffff152b6812 */ /* 0x000fe200078ec0ff */
[----:B--2---:R-:W-:Y:S04]  /*5fa0*/  VIADD R6, R3, 0xffffffe ;  /* 0x0ffffffe03067836 */ /* 0x004fe80000000000 */
[----:B------:R-:W2:Y:S02]  /*5fb0*/  F2I.FTZ.U32.TRUNC.NTZ R7, R6 ;  /* 0x0000000600077305 */ /* 0x000ea4000021f000 */
[--C-:B--2---:R-:W-:Y:S02]  /*5fc0*/  IMAD.MOV R3, RZ, RZ, -R7.reuse ;  /* 0x000000ffff037224 */ /* 0x104fe400078e0a07 */
[----:B------:R-:W-:Y:S02]  /*5fd0*/  IMAD.MOV.U32 R6, RZ, RZ, RZ ;  /* 0x000000ffff067224 */ /* 0x000fe400078e00ff */
[----:B------:R-:W-:Y:S01]  /*5fe0*/  IMAD R112, R3, R2, RZ ;  /* 0x0000000203707224 */ /* 0x000fe200078e02ff */
[----:B------:R-:W-:Y:S03]  /*5ff0*/  IABS R3, R111 ;  /* 0x0000006f00037213 */ /* 0x000fe60000000000 */
[----:B------:R-:W-:Y:S06]  /*6000*/  IMAD.HI.U32 R112, R7, R112, R6 ;  /* 0x0000007007707227 */ /* 0x000fec00078e0006 */
[----:B------:R-:W-:Y:S04]  /*6010*/  IMAD.HI.U32 R112, R112, R3, RZ ;  /* 0x0000000370707227 */ /* 0x000fe800078e00ff */
[----:B------:R-:W-:Y:S01]  /*6020*/  IMAD R3, R112, R4, R3 ;  /* 0x0000000470037224 */ /* 0x000fe200078e0203 */
[----:B------:R-:W-:Y:S04]  /*6030*/  LOP3.LUT R4, R111, R108, RZ, 0x3c, !PT ;  /* 0x0000006c6f047212 */ /* 0x000fe800078e3cff */
[----:B------:R-:W-:Y:S02]  /*6040*/  ISETP.GT.U32.AND P2, PT, R2, R3, PT ;  /* 0x000000030200720c */ /* 0x000fe40003f44070 */
[----:B------:R-:W-:Y:S11]  /*6050*/  ISETP.GE.AND P3, PT, R4, RZ, PT ;  /* 0x000000ff0400720c */ /* 0x000ff60003f66270 */
[----:B------:R-:W-:Y:S02]  /*6060*/  @!P2 IMAD.IADD R3, R3, 0x1, -R2 ;  /* 0x000000010303a824 */ /* 0x000fe400078e0a02 */
[----:B------:R-:W-:Y:S03]  /*6070*/  @!P2 VIADD R112, R112, 0x1 ;  /* 0x000000017070a836 */ /* 0x000fe60000000000 */
[----:B------:R-:W-:Y:S01]  /*6080*/  ISETP.GE.U32.AND P4, PT, R3, R2, PT ;  /* 0x000000020300720c */ /* 0x000fe20003f86070 */
[----:B------:R-:W-:Y:S01]  /*6090*/  @!UPT UIADD3 URZ, UPT, UPT, URZ, URZ, URZ ;  /* 0x000000fffffff290 */ /* 0x000fe2000fffe0ff */
[----:B-1-34-:R-:W-:Y:S11]  /*60a0*/  @!P0 BRA `(.L_x_103) ;  /* 0x0000000000a48947 */ /* 0x01aff60003800000 */
[----:B------:R-:W-:Y:S01]  /*60b0*/  IMAD.HI.U32 R19, R100, R39, RZ ;  /* 0x0000002764137227 */ /* 0x000fe200078e00ff */
        /* <DEDUP_REMOVED lines=8> */
[----:B------:R-:W-:Y:S01]  /*6140*/  IMAD.HI.U32 R19, R43, R39, RZ ;  /* 0x000000272b137227 */ /* 0x000fe200078e00ff */
[----:B------:R-:W-:Y:S02]  /*6150*/  SEL R7, R99, R16, !P5 ;  /* 0x0000001063077207 */ /* 0x000fe40006800000 */
[----:B------:R-:W-:Y:S01]  /*6160*/  SHF.R.U32.HI R24, RZ, R89, R24 ;  /* 0x00000059ff187219 */ /* 0x000fe20000011618 */
[-C--:B------:R-:W-:Y:S04]  /*6170*/  IMAD.HI.U32 R16, R3, R36.reuse, RZ ;  /* 0x0000002403107227 */ /* 0x080fe800078e00ff */
[----:B------:R-:W-:Y:S01]  /*6180*/  IMAD.HI.U32 R18, R7, R36, RZ ;  /* 0x0000002407127227 */ /* 0x000fe200078e00ff */
[-C--:B------:R-:W-:Y:S02]  /*6190*/  @P2 SHF.R.U32.HI R3, RZ, R37.reuse, R16 ;  /* 0x00000025ff032219 */ /* 0x080fe40000011610 */
[----:B------:R-:W-:Y:S02]  /*61a0*/  SHF.R.U32.HI R16, RZ, R98, R19 ;  /* 0x00000062ff107219 */ /* 0x000fe40000011613 */
[----:B------:R-:W-:Y:S01]  /*61b0*/  @P2 SHF.R.U32.HI R7, RZ, R37, R18 ;  /* 0x00000025ff072219 */ /* 0x000fe20000011612 */
[C---:B------:R-:W-:Y:S01]  /*61c0*/  IMAD R2, R40.reuse, R3, RZ ;  /* 0x0000000328027224 */ /* 0x040fe200078e02ff */
[----:B------:R-:W-:Y:S02]  /*61d0*/  SEL R5, R43, R16, !P0 ;  /* 0x000000102b057207 */ /* 0x000fe40004000000 */
[----:B------:R-:W-:Y:S01]  /*61e0*/  SEL R3, R45, R24, !P5 ;  /* 0x000000182d037207 */ /* 0x000fe20006800000 */
[----:B------:R-:W-:Y:S01]  /*61f0*/  IMAD R4, R40, R7, RZ ;  /* 0x0000000728047224 */ /* 0x000fe200078e02ff */
[C---:B------:R-:W-:Y:S01]  /*6200*/  ISETP.GE.AND P0, PT, R5.reuse, R2, PT ;  /* 0x000000020500720c */ /* 0x040fe20003f06270 */
[----:B------:R-:W-:Y:S03]  /*6210*/  IMAD.HI.U32 R6, R5, R36, RZ ;  /* 0x0000002405067227 */ /* 0x000fe600078e00ff */
[----:B------:R-:W-:Y:S01]  /*6220*/  ISETP.GE.OR P0, PT, R3, R4, P0 ;  /* 0x000000040300720c */ /* 0x000fe20000706670 */
[----:B------:R-:W-:Y:S01]  /*6230*/  IMAD.MOV R4, RZ, RZ, -R3 ;  /* 0x000000ffff047224 */ /* 0x000fe200078e0a03 */
[-C--:B------:R-:W-:Y:S03]  /*6240*/  SHF.R.U32.HI R6, RZ, R37.reuse, R6 ;  /* 0x00000025ff067219 */ /* 0x080fe60000011606 */
[----:B------:R-:W-:Y:S01]  /*6250*/  IMAD R45, R42, R4, R45 ;  /* 0x000000042a2d7224 */ /* 0x000fe200078e022d */
[----:B------:R-:W-:Y:S05]  /*6260*/  SEL R15, R5, R6, !P2 ;  /* 0x00000006050f7207 */ /* 0x000fea0005000000 */
[----:B------:R-:W-:Y:S02]  /*6270*/  IMAD.MOV R6, RZ, RZ, -R15 ;  /* 0x000000ffff067224 */ /* 0x000fe400078e0a0f */
[C---:B------:R-:W-:Y:S04]  /*6280*/  @!P0 IMAD.HI.U32 R2, R3.reuse, R36, RZ ;  /* 0x0000002403028227 */ /* 0x040fe800078e00ff */
[----:B------:R-:W-:Y:S01]  /*6290*/  IMAD R6, R40, R6, R5 ;  /* 0x0000000628067224 */ /* 0x000fe200078e0205 */
[----:B------:R-:W-:Y:S04]  /*62a0*/  @!P0 SHF.R.U32.HI R2, RZ, R37, R2 ;  /* 0x00000025ff028219 */ /* 0x000fe80000011602 */
[----:B------:R-:W-:Y:S02]  /*62b0*/  @!P0 SEL R0, R3, R2, !P2 ;  /* 0x0000000203008207 */ /* 0x000fe40005000000 */
[----:B------:R-:W-:Y:S02]  /*62c0*/  IADD3 R2, PT, PT, -R5, RZ, RZ ;  /* 0x000000ff05027210 */ /* 0x000fe40007ffe1ff */
[----:B------:R-:W-:Y:S01]  /*62d0*/  @!P0 IADD3 R8, PT, PT, R15, -R0, RZ ;  /* 0x800000000f088210 */ /* 0x000fe20007ffe0ff */
[----:B------:R-:W-:Y:S02]  /*62e0*/  @!P0 IMAD R0, R7, R6, R0 ;  /* 0x0000000607008224 */ /* 0x000fe400078e0200 */
[----:B------:R-:W-:Y:S02]  /*62f0*/  IMAD R43, R38, R2, R43 ;  /* 0x00000002262b7224 */ /* 0x000fe400078e022b */
[----:B------:R-:W-:Y:S02]  /*6300*/  @!P0 IMAD R5, R8, R40, R3 ;  /* 0x0000002808058224 */ /* 0x000fe400078e0203 */
[----:B------:R-:W-:Y:S04]  /*6310*/  @!P0 IMAD.MOV.U32 R3, RZ, RZ, R0 ;  /* 0x000000ffff038224 */ /* 0x000fe800078e0000 */
[----:B------:R-:W-:Y:S02]  /*6320*/  IMAD R45, R3, R42, R45 ;  /* 0x0000002a032d7224 */ /* 0x000fe400078e022d */
[----:B------:R-:W-:Y:S07]  /*6330*/  IMAD R43, R5, R38, R43 ;  /* 0x00000026052b7224 */ /* 0x000fee00078e022b */
.L_x_103:
[----:B------:R-:W-:Y:S01]  /*6340*/  @!P1 IMAD.HI.U32 R0, R45, R12, RZ ;  /* 0x0000000c2d009227 */ /* 0x000fe200078e00ff */
[----:B------:R-:W-:Y:S01]  /*6350*/  ISETP.NE.AND P5, PT, R108, RZ, PT ;  /* 0x000000ff6c00720c */ /* 0x000fe20003fa5270 */
[----:B------:R-:W-:Y:S01]  /*6360*/  ULOP3.LUT UP0, URZ, UR42, 0x1b0, URZ, 0xc0, !UPT ;  /* 0x000001b02aff7892 */ /* 0x000fe2000f80c0ff */
[----:B------:R-:W-:Y:S01]  /*6370*/  @!P1 ISETP.NE.AND P0, PT, R10, 0x1, PT ;  /* 0x000000010a00980c */ /* 0x000fe20003f05270 */
[----:B------:R-:W-:Y:S01]  /*6380*/  @!P1 IMAD.HI.U32 R3, R43, R11, RZ ;  /* 0x0000000b2b039227 */ /* 0x000fe200078e00ff */
[----:B------:R-:W-:Y:S02]  /*6390*/  @!P1 SHF.R.U32.HI R0, RZ, R13, R0 ;  /* 0x0000000dff009219 */ /* 0x000fe40000011600 */
[----:B------:R-:W-:Y:S01]  /*63a0*/  @!P1 ISETP.NE.AND P2, PT, R9, 0x1, PT ;  /* 0x000000010900980c */ /* 0x000fe20003f45270 */
[----:B------:R-:W-:Y:S01]  /*63b0*/  @P4 VIADD R112, R112, 0x1 ;  /* 0x0000000170704836 */ /* 0x000fe20000000000 */
[----:B------:R-:W-:Y:S02]  /*63c0*/  @!P1 SHF.R.U32.HI R2, RZ, R14, R3 ;  /* 0x0000000eff029219 */ /* 0x000fe40000011603 */
[----:B------:R-:W-:Y:S01]  /*63d0*/  @P6 SHF.R.U32.HI R20, RZ, 0x10, R21 ;  /* 0x00000010ff146819 */ /* 0x000fe20000011615 */
[----:B------:R-:W-:Y:S01]  /*63e0*/  @!P3 IMAD.MOV R112, RZ, RZ, -R112 ;  /* 0x000000ffff70b224 */ /* 0x000fe200078e0a70 */
[----:B------:R-:W-:Y:S02]  /*63f0*/  @!P1 SEL R2, R43, R2, !P0 ;  /* 0x000000022b029207 */ /* 0x000fe40004000000 */
[----:B------:R-:W-:Y:S02]  /*6400*/  @!P1 SEL R3, R45, R0, !P2 ;  /* 0x000000002d039207 */ /* 0x000fe40005000000 */
[----:B------:R-:W-:Y:S02]  /*6410*/  @!P5 LOP3.LUT R112, RZ, R108, RZ, 0x33, !PT ;  /* 0x0000006cff70d212 */ /* 0x000fe400078e33ff */
[----:B------:R-:W-:Y:S01]  /*6420*/  @P6 R2UR UR44, R20 ;  /* 0x00000000142c62ca */ /* 0x000fe200000e0000 */
[----:B------:R-:W-:Y:S02]  /*6430*/  @!P1 IMAD.IADD R0, R2, 0x1, -R3 ;  /* 0x0000000102009824 */ /* 0x000fe400078e0a03 */
[----:B------:R-:W-:Y:S02]  /*6440*/  IMAD.MOV R4, RZ, RZ, -R112 ;  /* 0x000000ffff047224 */ /* 0x000fe400078e0a70 */
[----:B------:R-:W-:Y:S02]  /*6450*/  @!P1 IMAD.IADD R2, R3, 0x1, -R2 ;  /* 0x0000000103029824 */ /* 0x000fe400078e0a02 */
[----:B------:R-:W-:Y:S02]  /*6460*/  @!P1 IMAD R45, R0, R9, R45 ;  /* 0x00000009002d9224 */ /* 0x000fe400078e022d */
[----:B------:R-:W-:Y:S02]  /*6470*/  IMAD R111, R108, R4, R111 ;  /* 0x000000046c6f7224 */ /* 0x000fe400078e026f */
[----:B------:R-:W-:Y:S01]  /*6480*/  @!P1 IMAD R43, R2, R10, R43 ;  /* 0x0000000a022b9224 */ /* 0x000fe200078e022b */
[----:B------:R-:W-:Y:S06]  /*6490*/  BRA.U !UP0, `(.L_x_104) ;  /* 0x0000000108407547 */ /* 0x000fec000b800000 */
[----:B------:R-:W1:Y:S01]  /*64a0*/  LDCU.64 UR8, c[0x4][0x80] ;  /* 0x01001000ff0877ac */ /* 0x000e620008000a00 */
[----:B------:R-:W-:Y:S01]  /*64b0*/  MOV R3, 0x0 ;  /* 0x0000000000037802 */ /* 0x000fe20000000f00 */
[----:B------:R-:W-:Y:S02]  /*64c0*/  HFMA2 R12, -RZ, RZ, 0, 5.9604644775390625e-08 ;  /* 0x00000001ff0c7431 */ /* 0x000fe400000001ff */
[----:B------:R-:W-:Y:S02]  /*64d0*/  IMAD.MOV.U32 R8, RZ, RZ, 0x70 ;  /* 0x00000070ff087424 */ /* 0x000fe400078e00ff */
[----:B------:R-:W-:Y:S01]  /*64e0*/  IMAD.MOV.U32 R13, RZ, RZ, RZ ;  /* 0x000000ffff0d7224 */ /* 0x000fe200078e00ff */
[----:B------:R-:W2:Y:S01]  /*64f0*/  LDCU.64 UR6, c[0x4][0x88] ;  /* 0x01001100ff0677ac */ /* 0x000ea20008000a00 */
[----:B------:R-:W3:Y:S01]  /*6500*/  LDC.64 R2, c[0x4][R3] ;  /* 0x0100000003027b82 */ /* 0x000ee20000000a00 */
[----:B------:R-:W4:Y:S01]  /*6510*/  LDCU.64 UR4, c[0x4][0x8] ;  /* 0x01000100ff0477ac */ /* 0x000f220008000a00 */
[----:B-1----:R-:W-:Y:S01]  /*6520*/  MOV R5, UR9 ;  /* 0x0000000900057c02 */ /* 0x002fe20008000f00 */
[----:B------:R-:W-:Y:S01]  /*6530*/  IMAD.U32 R4, RZ, RZ, UR8 ;  /* 0x00000008ff047e24 */ /* 0x000fe2000f8e00ff */
[----:B--2---:R-:W-:Y:S01]  /*6540*/  MOV R7, UR7 ;  /* 0x0000000700077c02 */ /* 0x004fe20008000f00 */
[----:B------:R-:W-:Y:S01]  /*6550*/  IMAD.U32 R6, RZ, RZ, UR6 ;  /* 0x00000006ff067e24 */ /* 0x000fe2000f8e00ff */
[----:B----4-:R-:W-:Y:S01]  /*6560*/  MOV R11, UR5 ;  /* 0x00000005000b7c02 */ /* 0x010fe20008000f00 */
[----:B------:R-:W-:Y:S02]  /*6570*/  IMAD.U32 R10, RZ, RZ, UR4 ;  /* 0x00000004ff0a7e24 */ /* 0x000fe4000f8e00ff */
[----:B------:R-:W-:Y:S07]  /*6580*/  LEPC R20, `(.L_x_104) ;  /* 0x000000001014794e */ /* 0x000fee0000000000 */
[----:B---3-5:R-:W-:Y:S05]  /*6590*/  CALL.ABS.NOINC R2 ;  /* 0x0000000002007343 */ /* 0x028fea0003c00000 */
.L_x_104:
[----:B------:R-:W-:Y:S01]  /*65a0*/  LOP3.LUT P0, RZ, R109, 0x1b0, RZ, 0xc0, !PT ;  /* 0x000001b06dff7812 */ /* 0x000fe2000780c0ff */
[----:B------:R-:W-:Y:S11]  /*65b0*/  BSSY.RECONVERGENT B6, `(.L_x_105) ;  /* 0x0000013000067945 */ /* 0x000ff60003800200 */
[----:B------:R-:W-:Y:S01]  /*65c0*/  @!UPT UIADD3 URZ, UPT, UPT, URZ, URZ, URZ ;  /* 0x000000fffffff290 */ /* 0x000fe2000fffe0ff */
[----:B------:R-:W-:Y:S05]  /*65d0*/  @!P0 BRA `(.L_x_106) ;  /* 0x0000000000408947 */ /* 0x000fea0003800000 */
        /* <DEDUP_REMOVED lines=16> */
.L_x_106:
[----:B------:R-:W-:Y:S05]  /*66e0*/  BSYNC.RECONVERGENT B6 ;  /* 0x0000000000067941 */ /* 0x000fea0003800200 */
.L_x_105:
[----:B------:R-:W-:Y:S01]  /*66f0*/  ISETP.NE.U32.AND P3, PT, R86, RZ, PT ;  /* 0x000000ff5600720c */ /* 0x000fe20003f65070 */
[----:B------:R-:W-:Y:S01]  /*6700*/  UISETP.NE.AND UP1, UPT, UR41, URZ, UPT ;  /* 0x000000ff2900728c */ /* 0x000fe2000bf25270 */
[----:B------:R-:W-:Y:S02]  /*6710*/  ISETP.NE.U32.AND P4, PT, R82, RZ, PT ;  /* 0x000000ff5200720c */ /* 0x000fe40003f85070 */
[----:B------:R-:W-:Y:S02]  /*6720*/  ISETP.NE.AND.EX P3, PT, R87, RZ, PT, P3 ;  /* 0x000000ff5700720c */ /* 0x000fe40003f65330 */
[----:B------:R-:W-:Y:S02]  /*6730*/  PLOP3.LUT P1, PT, PT, PT, PT, 0x8, 0x80 ;  /* 0x000000000080781c */ /* 0x000fe40003f2e170 */
[----:B------:R-:W-:Y:S02]  /*6740*/  PLOP3.LUT P0, PT, PT, PT, UP1, 0x80, 0x8 ;  /* 0x000000000008781c */ /* 0x000fe40003f0f018 */
[----:B------:R-:W-:Y:S02]  /*6750*/  ISETP.NE.AND.EX P4, PT, R83, RZ, PT, P4 ;  /* 0x000000ff5300720c */ /* 0x000fe40003f85340 */
[----:B------:R-:W1:Y:S09]  /*6760*/  @UP1 LDCU.64 UR4, c[0x0][0x888] ;  /* 0x00011100ff0417ac */ /* 0x000e720008000a00 */
[----:B------:R-:W-:Y:S01]  /*6770*/  @P0 PLOP3.LUT P1, PT, P3, PT, PT, 0x80, 0x8 ;  /* 0x000000000008081c */ /* 0x000fe20001f2f070 */
[----:B-1----:R-:W-:Y:S04]  /*6780*/  @UP1 UISETP.NE.U32.AND UP0, UPT, UR4, URZ, UPT ;  /* 0x000000ff0400128c */ /* 0x002fe8000bf05070 */
[----:B------:R-:W-:Y:S04]  /*6790*/  @UP1 UISETP.NE.AND.EX UP0, UPT, UR5, URZ, UPT, UP0 ;  /* 0x000000ff0500128c */ /* 0x000fe8000bf05300 */
[----:B------:R-:W-:Y:S01]  /*67a0*/  @UP1 USEL UR4, URZ, 0xffffffff, UP0 ;  /* 0xffffffffff041887 */ /* 0x000fe20008000000 */
[----:B------:R-:W-:Y:S11]  /*67b0*/  @!P3 BRA `(.L_x_107) ;  /* 0x00000000002cb947 */ /* 0x000ff60003800000 */
[----:B------:R-:W-:Y:S01]  /*67c0*/  ISETP.NE.U32.AND P2, PT, R84, RZ, PT ;  /* 0x000000ff5400720c */ /* 0x000fe20003f45070 */
[----:B------:R-:W-:Y:S03]  /*67d0*/  IMAD.MOV.U32 R96, RZ, RZ, 0x1 ;  /* 0x00000001ff607424 */ /* 0x000fe600078e00ff */
[----:B------:R-:W-:Y:S11]  /*67e0*/  ISETP.NE.AND.EX P2, PT, R85, RZ, PT, P2 ;  /* 0x000000ff5500720c */ /* 0x000ff60003f45320 */
[----:B------:R-:W-:Y:S02]  /*67f0*/  @!UPT UIADD3 URZ, UPT, UPT, URZ, URZ, URZ ;  /* 0x000000fffffff290 */ /* 0x000fe4000fffe0ff */
[----:B------:R-:W1:Y:S01]  /*6800*/  @P2 LDC.64 R2, c[0x0][0x888] ;  /* 0x00022200ff022b82 */ /* 0x000e620000000a00 */
[----:B------:R-:W-:Y:S04]  /*6810*/  @P2 IMAD R0, R86, UR45, RZ ;  /* 0x0000002d56002c24 */ /* 0x000fe8000f8e02ff */
[----:B-1----:R-:W-:Y:S04]  /*6820*/  @P2 IMAD.WIDE R2, R0, 0x4, R2 ;  /* 0x0000000400022825 */ /* 0x002fe800078e0202 */
[----:B------:R-:W-:Y:S01]  /*6830*/  HFMA2 R0, -RZ, RZ, 0, 5.9604644775390625e-08 ;  /* 0x00000001ff007431 */ /* 0x000fe200000001ff */
[----:B-----5:R1:W5:Y:S04]  /*6840*/  @P2 LDG.E R49, desc[UR38][R2.64] ;  /* 0x0000002602312981 */ /* 0x020368000c1e1900 */
[----:B------:R-:W-:Y:S01]  /*6850*/  @!P2 PRMT R96, R0, 0x7610, R96 ;  /* 0x000076100060a816 */ /* 0x000fe20000000060 */
[----:B-1----:R-:W2:Y:S06]  /*6860*/  @!P2 LDC R49, c[0x0][0x880] ;  /* 0x00022000ff31ab82 */ /* 0x002eac0000000800 */
.L_x_107:
[----:B------:R-:W-:Y:S05]  /*6870*/  @!P4 BRA `(.L_x_108) ;  /* 0x000000000020c947 */ /* 0x000fea0003800000 */
[----:B------:R-:W-:Y:S04]  /*6880*/  ISETP.NE.U32.AND P2, PT, R80, RZ, PT ;  /* 0x000000ff5000720c */ /* 0x000fe80003f45070 */
[----:B------:R-:W-:Y:S11]  /*6890*/  ISETP.NE.AND.EX P2, PT, R81, RZ, PT, P2 ;  /* 0x000000ff5100720c */ /* 0x000ff60003f45320 */
[----:B------:R-:W-:Y:S02]  /*68a0*/  @!UPT UIADD3 URZ, UPT, UPT, URZ, URZ, URZ ;  /* 0x000000fffffff290 */ /* 0x000fe4000fffe0ff */
[----:B------:R-:W1:Y:S01]  /*68b0*/  @P2 LDC.64 R2, c[0x0][0x8a8] ;  /* 0x00022a00ff022b82 */ /* 0x000e620000000a00 */
[----:B------:R-:W-:Y:S04]  /*68c0*/  @P2 IMAD R0, R82, UR45, RZ ;  /* 0x0000002d52002c24 */ /* 0x000fe8000f8e02ff */
[----:B-1----:R-:W-:Y:S05]  /*68d0*/  @P2 IMAD.WIDE R2, R0, 0x4, R2 ;  /* 0x0000000400022825 */ /* 0x002fea00078e0202 */
[----:B-----5:R1:W5:Y:S02]  /*68e0*/  @P2 LDG.E R47, desc[UR38][R2.64] ;  /* 0x00000026022f2981 */ /* 0x020364000c1e1900 */
[----:B-1----:R-:W3:Y:S02]  /*68f0*/  @!P2 LDC R47, c[0x0][0x8a0] ;  /* 0x00022800ff2fab82 */ /* 0x002ee40000000800 */
.L_x_108:
[----:B--2--5:R-:W-:Y:S01]  /*6900*/  @P0 FSETP.NEU.AND P4, PT, R49, RZ, PT ;  /* 0x000000ff3100020b */ /* 0x024fe20003f8d000 */
[----:B------:R-:W-:Y:S01]  /*6910*/  IMAD.U32 R0, RZ, RZ, UR4 ;  /* 0x00000004ff007e24 */ /* 0x000fe2000f8e00ff */
[----:B------:R-:W-:Y:S01]  /*6920*/  @P0 LOP3.LUT P2, RZ, R96, 0xff, RZ, 0xc0, !PT ;  /* 0x000000ff60ff0812 */ /* 0x000fe2000784c0ff */
[----:B------:R-:W-:Y:S01]  /*6930*/  BSSY B1, `(.L_x_109) ;  /* 0x0000034000017945 */ /* 0x000fe20003800000 */
[----:B------:R-:W-:Y:S01]  /*6940*/  @P0 SEL R5, RZ, 0xffffffff, P4 ;  /* 0xffffffffff050807 */ /* 0x000fe20002000000 */
[----:B------:R-:W-:Y:S01]  /*6950*/  IMAD.IADD R32, R46, 0x1, R17 ;  /* 0x000000012e207824 */ /* 0x000fe200078e0211 */
[----:B------:R-:W-:Y:S02]  /*6960*/  LEA R92, R44, UR43, 0x3 ;  /* 0x0000002b2c5c7c11 */ /* 0x000fe4000f8e18ff */
[----:B------:R-:W-:Y:S02]  /*6970*/  CS2R R54, SRZ ;  /* 0x0000000000367805 */ /* 0x000fe4000001ff00 */
[----:B------:R-:W-:Y:S02]  /*6980*/  @P1 SEL R5, R0, R5, !P2 ;  /* 0x0000000500051207 */ /* 0x000fe40005000000 */
[----:B------:R-:W-:Y:S02]  /*6990*/  CS2R R52, SRZ ;  /* 0x0000000000347805 */ /* 0x000fe4000001ff00 */
[----:B------:R-:W-:Y:S02]  /*69a0*/  SHF.L.U32 R3, R104, 0x1f, RZ ;  /* 0x0000001f68037819 */ /* 0x000fe400000006ff */
[----:B------:R-:W-:Y:S02]  /*69b0*/  CS2R R58, SRZ ;  /* 0x00000000003a7805 */ /* 0x000fe4000001ff00 */
[----:B------:R-:W-:Y:S02]  /*69c0*/  @P0 LOP3.LUT R5, R5, 0x1, RZ, 0xc0, !PT ;  /* 0x0000000105050812 */ /* 0x000fe400078ec0ff */
[----:B------:R-:W-:Y:S02]  /*69d0*/  CS2R R56, SRZ ;  /* 0x0000000000387805 */ /* 0x000fe4000001ff00 */
[----:B------:R-:W-:Y:S02]  /*69e0*/  PLOP3.LUT P5, PT, PT, PT, PT, 0x8, 0x80 ;  /* 0x000000000080781c */ /* 0x000fe40003fae170 */
[----:B------:R-:W-:Y:S11]  /*69f0*/  ISETP.NE.U32.OR P1, PT, R5, 0x1, !P0 ;  /* 0x000000010500780c */ /* 0x000ff60004725470 */
[----:B------:R-:W-:Y:S02]  /*6a00*/  @!UPT UIADD3 URZ, UPT, UPT, URZ, URZ, URZ ;  /* 0x000000fffffff290 */ /* 0x000fe4000fffe0ff */
[----:B------:R-:W-:Y:S04]  /*6a10*/  @P1 SHF.L.U32 R2, R102, 0x1f, RZ ;  /* 0x0000001f66021819 */ /* 0x000fe800000006ff */
[----:B------:R-:W1:Y:S01]  /*6a20*/  @P1 SYNCS.PHASECHK.TRANS64.TRYWAIT P0, [UR43+0x1b0], R2 ;  /* 0x0001b002ff0015a7 */ /* 0x000e62000800112b */
[----:B------:R2:W4:Y:S01]  /*6a30*/  SYNCS.PHASECHK.TRANS64.TRYWAIT P4, [R92+URZ+0x1e0], R3 ;  /* 0x0001e0035c0075a7 */ /* 0x00052200080811ff */
[----:B-1----:R-:W-:Y:S01]  /*6a40*/  @P1 PLOP3.LUT P5, PT, P0, PT, PT, 0x8, 0x80 ;  /* 0x000000000080181c */ /* 0x002fe200007ae170 */
[----:B------:R-:W-:Y:S01]  /*6a50*/  @!UPT UIADD3 URZ, UPT, UPT, URZ, URZ, URZ ;  /* 0x000000fffffff290 */ /* 0x000fe2000fffe0ff */
[----:B--2-4-:R-:W-:Y:S11]  /*6a60*/  @!P1 BRA `(.L_x_110) ;  /* 0x0000000000809947 */ /* 0x014ff60003800000 */
[----:B------:R-:W-:Y:S01]  /*6a70*/  ISETP.NE.U32.AND P0, PT, RZ, UR36, PT ;  /* 0x00000024ff007c0c */ /* 0x000fe2000bf05070 */
[----:B------:R-:W-:Y:S01]  /*6a80*/  BSSY B0, `(.L_x_111) ;  /* 0x0000012000007945 */ /* 0x000fe20003800000 */
[----:B------:R-:W-:Y:S02]  /*6a90*/  FSETP.NEU.AND P2, PT, R49, RZ, PT ;  /* 0x000000ff3100720b */ /* 0x000fe40003f4d000 */
[----:B------:R-:W-:Y:S02]  /*6aa0*/  CS2R R58, SRZ ;  /* 0x00000000003a7805 */ /* 0x000fe4000001ff00 */
[----:B------:R-:W-:Y:S02]  /*6ab0*/  ISETP.NE.AND.EX P0, PT, RZ, UR37, PT, P0 ;  /* 0x00000025ff007c0c */ /* 0x000fe4000bf05300 */
[----:B------:R-:W-:Y:S02]  /*6ac0*/  CS2R R56, SRZ ;  /* 0x0000000000387805 */ /* 0x000fe4000001ff00 */
[----:B------:R-:W-:Y:S02]  /*6ad0*/  LOP3.LUT P1, RZ, R96, 0xff, RZ, 0xc0, !PT ;  /* 0x000000ff60ff7812 */ /* 0x000fe4000782c0ff */
[----:B------:R-:W-:Y:S02]  /*6ae0*/  CS2R R54, SRZ ;  /* 0x0000000000367805 */ /* 0x000fe4000001ff00 */
[----:B------:R-:W-:Y:S02]  /*6af0*/  SEL R0, RZ, 0xffffffff, P2 ;  /* 0xffffffffff007807 */ /* 0x000fe40001000000 */
[----:B------:R-:W-:Y:S02]  /*6b00*/  CS2R R52, SRZ ;  /* 0x0000000000347805 */ /* 0x000fe4000001ff00 */
[----:B------:R-:W-:Y:S04]  /*6b10*/  SEL R5, RZ, 0xffffffff, P0 ;  /* 0xffffffffff057807 */ /* 0x000fe80000000000 */
[----:B------:R-:W-:Y:S04]  /*6b20*/  @P3 SEL R0, R5, R0, !P1 ;  /* 0x0000000005003207 */ /* 0x000fe80004800000 */
[----:B------:R-:W-:Y:S04]  /*6b30*/  LOP3.LUT R0, R0, 0x1, RZ, 0xc0, !PT ;  /* 0x0000000100007812 */ /* 0x000fe800078ec0ff */
[----:B------:R-:W-:Y:S01]  /*6b40*/  ISETP.NE.U32.AND P0, PT, R0, 0x1, PT ;  /* 0x000000010000780c */ /* 0x000fe20003f05070 */
[----:B------:R-:W-:Y:S01]  /*6b50*/  @!UPT UIADD3 URZ, UPT, UPT, URZ, URZ, URZ ;  /* 0x000000fffffff290 */ /* 0x000fe2000fffe0ff */
[----:B------:R-:W-:Y:S11]  /*6b60*/  @!P5 BRA `(.L_x_112) ;  /* 0x00000000000cd947 */ /* 0x000ff60003800000 */
[----:B------:R-:W-:Y:S04]  /*6b70*/  SHF.L.U32 R5, R102, 0x1f, RZ ;  /* 0x0000001f66057819 */ /* 0x000fe800000006ff */
[----:B------:R-:W1:Y:S02]  /*6b80*/  SYNCS.PHASECHK.TRANS64.TRYWAIT P1, [UR43+0x1b0], R5 ;  /* 0x0001b005ff0075a7 */ /* 0x000e64000802112b */
[----:B-1----:R-:W-:Y:S05]  /*6b90*/  @!P1 BRA `(.L_x_113) ;  /* 0x0000001c00989947 */ /* 0x002fea0003800000 */
.L_x_112:
[----:B------:R-:W-:Y:S05]  /*6ba0*/  BSYNC B0 ;  /* 0x0000000000007941 */ /* 0x000fea0003800000 */
.L_x_111:
[----:B------:R2:W4:Y:S01]  /*6bb0*/  @P0 LDS.128 R56, [R106+UR43+0x400] ;  /* 0x0004002b6a380984 */ /* 0x0005220008000c00 */
[----:B------:R-:W-:Y:S01]  /*6bc0*/  UIADD3 UR4, UPT, UPT, UR43, 0x1b8, URZ ;  /* 0x000001b82b047890 */ /* 0x000fe2000fffe0ff */
[----:B------:R-:W-:Y:S02]  /*6bd0*/  LOP3.LUT R102, R102, 0x1, RZ, 0x3c, !PT ;  /* 0x0000000166667812 */ /* 0x000fe400078e3cff */
[----:B------:R2:W1:Y:S01]  /*6be0*/  @P0 LDS.128 R52, [R105+0x10] ;  /* 0x0000100069340984 */ /* 0x0004620000000c00 */
[----:B------:R-:W-:Y:S01]  /*6bf0*/  UPRMT UR4, UR40, 0x654, UR4 ;  /* 0x0000065428047896 */ /* 0x000fe20008000004 */
[----:B------:R-:W-:Y:S01]  /*6c00*/  @!PT LDS RZ, [RZ] ;  /* 0x00000000fffff984 */ /* 0x000fe20000000800 */
[----:B------:R-:W-:Y:S01]  /*6c10*/  @!PT LDS RZ, [RZ] ;  /* 0x00000000fffff984 */ /* 0x000fe20000000800 */
[----:B------:R-:W-:Y:S01]  /*6c20*/  @!PT LDS RZ, [RZ] ;  /* 0x00000000fffff984 */ /* 0x000fe20000000800 */
[----:B------:R-:W-:Y:S01]  /*6c30*/  @!PT LDS RZ, [RZ] ;  /* 0x00000000fffff984 */ /* 0x000fe20000000800 */
[----:B------:R5:W-:Y:S06]  /*6c40*/  MEMBAR.ALL.CTA ;  /* 0x0000000000007992 */ /* 0x000bec0000008000 */
[----:B-----5:R-:W5:Y:S02]  /*6c50*/  FENCE.VIEW.ASYNC.S ;  /* 0x00000000000073c6 */ /* 0x020f640000000000 */
[----:B-----5:R-:W-:Y:S03]  /*6c60*/  SYNCS.ARRIVE.TRANS64.RED.A1T0 RZ, [UR4], RZ ;  /* 0x000000ffffff79a7 */ /* 0x020fe60008100404 */
.L_x_110:
[----:B------:R-:W-:Y:S05]  /*6c70*/  BSYNC B1 ;  /* 0x0000000000017941 */ /* 0x000fea0003800000 */
.L_x_109:
[----:B-1----:R-:W-:Y:S04]  /*6c80*/  SHF.R.U32.HI R0, RZ, 0x15, R32 ;  /* 0x00000015ff007819 */ /* 0x002fe80000011620 */
[----:B------:R-:W-:Y:S01]  /*6c90*/  LOP3.LUT P0, RZ, R0, 0x3, R107, 0x48, !PT ;  /* 0x0000000300ff7812 */ /* 0x000fe2000780486b */
[----:B------:R-:W-:Y:S01]  /*6ca0*/  @!UPT UIADD3 URZ, UPT, UPT, URZ, URZ, URZ ;  /* 0x000000fffffff290 */ /* 0x000fe2000fffe0ff */
[----:B------:R-:W-:Y:S11]  /*6cb0*/  @P4 BRA `(.L_x_114) ;  /* 0x0000000000084947 */ /* 0x000ff60003800000 */
[----:B------:R-:W1:Y:S02]  /*6cc0*/  SYNCS.PHASECHK.TRANS64.TRYWAIT P1, [R92+URZ+0x1e0], R3 ;  /* 0x0001e0035c0075a7 */ /* 0x000e6400080211ff */
[----:B-1----:R-:W-:Y:S05]  /*6cd0*/  @!P1 BRA `(.L_x_115) ;  /* 0x0000001c00609947 */ /* 0x002fea0003800000 */
.L_x_114:
[----:B------:R-:W-:Y:S05]  /*6ce0*/  @!P0 BRA `(.L_x_116) ;  /* 0x0000000000408947 */ /* 0x000fea0003800000 */
[----:B------:R-:W1:Y:S01]  /*6cf0*/  LDCU.64 UR8, c[0x4][0x70] ;  /* 0x01000e00ff0877ac */ /* 0x000e620008000a00 */
[----:B------:R-:W-:Y:S01]  /*6d00*/  MOV R3, 0x0 ;  /* 0x0000000000037802 */ /* 0x000fe20000000f00 */
[----:B------:R-:W-:Y:S02]  /*6d10*/  HFMA2 R12, -RZ, RZ, 0, 5.9604644775390625e-08 ;  /* 0x00000001ff0c7431 */ /* 0x000fe400000001ff */
[----:B------:R-:W-:Y:S02]  /*6d20*/  IMAD.MOV.U32 R8, RZ, RZ, 0x192 ;  /* 0x00000192ff087424 */ /* 0x000fe400078e00ff */
[----:B------:R-:W-:Y:S01]  /*6d30*/  IMAD.MOV.U32 R13, RZ, RZ, RZ ;  /* 0x000000ffff0d7224 */ /* 0x000fe200078e00ff */
[----:B------:R-:W5:Y:S01]  /*6d40*/  LDCU.64 UR6, c[0x4][0x78] ;  /* 0x01000f00ff0677ac */ /* 0x000f620008000a00 */
[----:B------:R-:W2:Y:S01]  /*6d50*/  LDC.64 R2, c[0x4][R3] ;  /* 0x0100000003027b82 */ /* 0x000ea20000000a00 */
[----:B------:R-:W3:Y:S01]  /*6d60*/  LDCU.64 UR4, c[0x4][0x10] ;  /* 0x01000200ff0477ac */ /* 0x000ee20008000a00 */
[----:B-1----:R-:W-:Y:S01]  /*6d70*/  MOV R5, UR9 ;  /* 0x0000000900057c02 */ /* 0x002fe20008000f00 */
[----:B------:R-:W-:Y:S01]  /*6d80*/  IMAD.U32 R4, RZ, RZ, UR8 ;  /* 0x00000008ff047e24 */ /* 0x000fe2000f8e00ff */
[----:B-----5:R-:W-:Y:S01]  /*6d90*/  MOV R7, UR7 ;  /* 0x0000000700077c02 */ /* 0x020fe20008000f00 */
[----:B------:R-:W-:Y:S01]  /*6da0*/  IMAD.U32 R6, RZ, RZ, UR6 ;  /* 0x00000006ff067e24 */ /* 0x000fe2000f8e00ff */
[----:B---3--:R-:W-:Y:S01]  /*6db0*/  MOV R11, UR5 ;  /* 0x00000005000b7c02 */ /* 0x008fe20008000f00 */
[----:B------:R-:W-:Y:S02]  /*6dc0*/  IMAD.U32 R10, RZ, RZ, UR4 ;  /* 0x00000004ff0a7e24 */ /* 0x000fe4000f8e00ff */
[----:B------:R-:W-:Y:S07]  /*6dd0*/  LEPC R20, `(.L_x_116) ;  /* 0x000000001014794e */ /* 0x000fee0000000000 */
[----:B--2-4-:R-:W-:Y:S05]  /*6de0*/  CALL.ABS.NOINC R2 ;  /* 0x0000000002007343 */ /* 0x014fea0003c00000 */
.L_x_116:
[----:B------:R-:W-:Y:S01]  /*6df0*/  LOP3.LUT P0, RZ, R101, 0x60, RZ, 0xc0, !PT ;  /* 0x0000006065ff7812 */ /* 0x000fe2000780c0ff */
[----:B------:R-:W-:Y:S05]  /*6e00*/  WARPSYNC.ALL ;  /* 0x0000000000007948 */ /* 0x000fea0003800000 */
[----:B------:R-:W-:Y:S01]  /*6e10*/  R2UR UR4, R32 ;  /* 0x00000000200472ca */ /* 0x000fe200000e0000 */
[----:B------:R-:W-:Y:S01]  /*6e20*/  BSSY.RECONVERGENT B0, `(.L_x_117) ;  /* 0x00000c1000007945 */ /* 0x000fe20003800200 */
[-C--:B----4-:R-:W-:Y:S02]  /*6e30*/  F2FP.F16.E4M3.UNPACK_B R50, R56.reuse ;  /* 0x00000038ff32723e */ /* 0x090fe400020006ff */
[----:B------:R-:W-:Y:S02]  /*6e40*/  F2FP.F16.E4M3.UNPACK_B R63, R56.H1 ;  /* 0x00000038ff3f723e */ /* 0x000fe400030006ff */
[-C--:B------:R-:W-:Y:S01]  /*6e50*/  F2FP.F16.E4M3.UNPACK_B R56, R57.reuse ;  /* 0x00000039ff38723e */ /* 0x080fe200020006ff */
[--C-:B------:R-:W-:Y:S01]  /*6e60*/  HADD2.F32 R48, -RZ, R50.reuse.H0_H0 ;  /* 0x20000032ff307230 */ /* 0x100fe20000004100 */
[----:B------:R-:W-:Y:S01]  /*6e70*/  F2FP.F16.E4M3.UNPACK_B R57, R57.H1 ;  /* 0x00000039ff39723e */ /* 0x000fe200030006ff */
[----:B------:R-:W-:Y:S01]  /*6e80*/  HADD2.F32 R50, -RZ, R50.H1_H1 ;  /* 0x30000032ff327230 */ /* 0x000fe20000004100 */
[-C--:B------:R-:W-:Y:S01]  /*6e90*/  F2FP.F16.E4M3.UNPACK_B R66, R52.reuse ;  /* 0x00000034ff42723e */ /* 0x080fe200020006ff */
[--C-:B------:R-:W-:Y:S01]  /*6ea0*/  HADD2.F32 R51, -RZ, R63.reuse.H0_H0 ;  /* 0x2000003fff337230 */ /* 0x100fe20000004100 */
[----:B------:R-:W-:Y:S01]  /*6eb0*/  F2FP.F16.E4M3.UNPACK_B R68, R52.H1 ;  /* 0x00000034ff44723e */ /* 0x000fe200030006ff */
[----:B------:R-:W-:Y:S01]  /*6ec0*/  LDTM.16dp32bit_t0_t15.x32 R4, tmem[UR4] ;  /* 0x00000004000479ee */ /* 0x000fe20008a80000 */
[----:B------:R-:W3:Y:S01]  /*6ed0*/  LDTM.16dp32bit_t16_t31.x32 R4, tmem[UR4+0x20] ;  /* 0x00002004000479ee */ /* 0x000ee20008aa0000 */
[----:B------:R-:W-:Y:S01]  /*6ee0*/  NOP ;  /* 0x0000000000007918 */ /* 0x000fe20000000000 */
[----:B------:R-:W-:Y:S01]  /*6ef0*/  R2UR UR5, R92 ;  /* 0x000000005c0572ca */ /* 0x000fe200000e0000 */
[--C-:B------:R-:W-:Y:S01]  /*6f00*/  HADD2.F32 R65, -RZ, R66.reuse.H0_H0 ;  /* 0x20000042ff417230 */ /* 0x100fe20000004100 */
[----:B------:R-:W-:Y:S01]  /*6f10*/  F2FP.F16.E4M3.UNPACK_B R61, R58 ;  /* 0x0000003aff3d723e */ /* 0x000fe200020006ff */
[----:B------:R-:W-:Y:S01]  /*6f20*/  HADD2.F32 R67, -RZ, R66.H1_H1 ;  /* 0x30000042ff437230 */ /* 0x000fe20000004100 */
[-C--:B------:R-:W-:Y:S01]  /*6f30*/  F2FP.F16.E4M3.UNPACK_B R70, R53.reuse ;  /* 0x00000035ff46723e */ /* 0x080fe200020006ff */
[----:B------:R-:W-:Y:S01]  /*6f40*/  HADD2.F32 R52, -RZ, R63.H1_H1 ;  /* 0x3000003fff347230 */ /* 0x000fe20000004100 */
[----:B------:R-:W-:Y:S01]  /*6f50*/  F2FP.F16.E4M3.UNPACK_B R72, R53.H1 ;  /* 0x00000035ff48723e */ /* 0x000fe200030006ff */
[----:B------:R-:W-:Y:S01]  /*6f60*/  HADD2.F32 R53, -RZ, R56.H0_H0 ;  /* 0x20000038ff357230 */ /* 0x000fe20000004100 */
[-C--:B------:R-:W-:Y:S01]  /*6f70*/  F2FP.F16.E4M3.UNPACK_B R74, R54.reuse ;  /* 0x00000036ff4a723e */ /* 0x080fe200020006ff */
[----:B------:R-:W-:Y:S01]  /*6f80*/  HADD2.F32 R69, -RZ, R70.H0_H0 ;  /* 0x20000046ff457230 */ /* 0x000fe20000004100 */
[----:B------:R-:W-:Y:S01]  /*6f90*/  F2FP.F16.E4M3.UNPACK_B R76, R54.H1 ;  /* 0x00000036ff4c723e */ /* 0x000fe200030006ff */
[----:B------:R-:W-:Y:S01]  /*6fa0*/  HADD2.F32 R54, -RZ, R56.H1_H1 ;  /* 0x30000038ff367230 */ /* 0x000fe20000004100 */
[----:B------:R-:W-:Y:S01]  /*6fb0*/  F2FP.F16.E4M3.UNPACK_B R60, R58.H1 ;  /* 0x0000003aff3c723e */ /* 0x000fe200030006ff */
[----:B------:R-:W-:Y:S01]  /*6fc0*/  UIADD3 UR5, UPT, UPT, UR5, 0x1f0, URZ ;  /* 0x000001f005057890 */ /* 0x000fe2000fffe0ff */
[----:B------:R-:W-:Y:S01]  /*6fd0*/  HADD2.F32 R58, -RZ, R61.H1_H1 ;  /* 0x3000003dff3a7230 */ /* 0x000fe20000004100 */
[----:B------:R-:W-:Y:S01]  /*6fe0*/  F2FP.F16.E4M3.UNPACK_B R77, R55 ;  /* 0x00000037ff4d723e */ /* 0x000fe200020006ff */
[----:B------:R-:W-:Y:S01]  /*6ff0*/  HADD2.F32 R70, -RZ, R70.H1_H1 ;  /* 0x30000046ff467230 */ /* 0x000fe20000004100 */
[----:B------:R-:W-:Y:S01]  /*7000*/  UPRMT UR5, UR40, 0x654, UR5 ;  /* 0x0000065428057896 */ /* 0x000fe20008000005 */
[--C-:B------:R-:W-:Y:S01]  /*7010*/  HADD2.F32 R73, -RZ, R74.reuse.H0_H0 ;  /* 0x2000004aff497230 */ /* 0x100fe20000004100 */
[----:B------:R-:W-:Y:S01]  /*7020*/  F2FP.F16.E4M3.UNPACK_B R62, R59 ;  /* 0x0000003bff3e723e */ /* 0x000fe200020006ff */
[----:B------:R-:W-:Y:S01]  /*7030*/  HADD2.F32 R74, -RZ, R74.H1_H1 ;  /* 0x3000004aff4a7230 */ /* 0x000fe20000004100 */
[----:B------:R-:W-:Y:S01]  /*7040*/  F2FP.F16.E4M3.UNPACK_B R78, R55.H1 ;  /* 0x00000037ff4e723e */ /* 0x000fe200030006ff */
[C---:B---3--:R-:W-:Y:S01]  /*7050*/  FMUL R4, R47.reuse, R4 ;  /* 0x000000042f047220 */ /* 0x048fe20000400000 */
[C---:B------:R-:W-:Y:S01]  /*7060*/  FMUL R5, R47.reuse, R5 ;  /* 0x000000052f057220 */ /* 0x040fe20000400000 */
[C---:B------:R-:W-:Y:S01]  /*7070*/  FMUL R8, R47.reuse, R8 ;  /* 0x000000082f087220 */ /* 0x040fe20000400000 */
[----:B------:R-:W-:Y:S01]  /*7080*/  FMUL R9, R47, R9 ;  /* 0x000000092f097220 */ /* 0x000fe20000400000 */
[----:B------:R-:W-:Y:S01]  /*7090*/  SYNCS.ARRIVE.TRANS64.RED.A1T0 RZ, [UR5], RZ ;  /* 0x000000ffffff79a7 */ /* 0x000fe20008100405 */
[C---:B------:R-:W-:Y:S01]  /*70a0*/  FFMA R4, R49.reuse, R48, R4 ;  /* 0x0000003031047223 */ /* 0x040fe20000000004 */
[----:B------:R-:W-:Y:S01]  /*70b0*/  FFMA R5, R49, R50, R5 ;  /* 0x0000003231057223 */ /* 0x000fe20000000005 */
[C---:B------:R-:W-:Y:S01]  /*70c0*/  FMUL R12, R47.reuse, R12 ;  /* 0x0000000c2f0c7220 */ /* 0x040fe20000400000 */
        /* <DEDUP_REMOVED lines=9> */
[----:B------:R-:W-:Y:S02]  /*7160*/  HADD2.F32 R48, -RZ, R77.H1_H1 ;  /* 0x3000004dff307230 */ /* 0x000fe40000004100 */
[C---:B------:R-:W-:Y:S01]  /*7170*/  FMUL R28, R47.reuse, R32 ;  /* 0x000000202f1c7220 */ /* 0x040fe20000400000 */
[C---:B------:R-:W-:Y:S01]  /*7180*/  FMUL R29, R47.reuse, R33 ;  /* 0x000000212f1d7220 */ /* 0x040fe20000400000 */
[C---:B------:R-:W-:Y:S01]  /*7190*/  FMUL R6, R47.reuse, R6 ;  /* 0x000000062f067220 */ /* 0x040fe20000400000 */
[C---:B------:R-:W-:Y:S01]  /*71a0*/  FMUL R7, R47.reuse, R7 ;  /* 0x000000072f077220 */ /* 0x040fe20000400000 */
[--C-:B------:R-:W-:Y:S02]  /*71b0*/  HADD2.F32 R55, -RZ, R57.reuse.H0_H0 ;  /* 0x20000039ff377230 */ /* 0x100fe40000004100 */
[----:B------:R-:W-:Y:S01]  /*71c0*/  FMUL R10, R47, R10 ;  /* 0x0000000a2f0a7220 */ /* 0x000fe20000400000 */
[C---:B------:R-:W-:Y:S01]  /*71d0*/  FFMA R6, R49.reuse, R51, R6 ;  /* 0x0000003331067223 */ /* 0x040fe20000000006 */
[----:B------:R-:W-:Y:S02]  /*71e0*/  HADD2.F32 R56, -RZ, R57.H1_H1 ;  /* 0x30000039ff387230 */ /* 0x000fe40000004100 */
[C---:B------:R-:W-:Y:S01]  /*71f0*/  FFMA R7, R49.reuse, R52, R7 ;  /* 0x0000003431077223 */ /* 0x040fe20000000007 */
[C---:B------:R-:W-:Y:S01]  /*7200*/  FFMA R8, R49.reuse, R53, R8 ;  /* 0x0000003531087223 */ /* 0x040fe20000000008 */
[C---:B------:R-:W-:Y:S01]  /*7210*/  FFMA R9, R49.reuse, R54, R9 ;  /* 0x0000003631097223 */ /* 0x040fe20000000009 */
[----:B------:R-:W-:Y:S02]  /*7220*/  HADD2.F32 R57, -RZ, R61.H0_H0 ;  /* 0x2000003dff397230 */ /* 0x000fe40000004100 */
[----:B------:R-:W-:Y:S01]  /*7230*/  FFMA R10, R49, R55, R10 ;  /* 0x00000037310a7223 */ /* 0x000fe2000000000a */
[----:B------:R-:W-:Y:S01]  /*7240*/  F2FP.SATFINITE.E4M3.F32.PACK_AB_MERGE_C R92, R7, R6, RZ ;  /* 0x00000006075c723e */ /* 0x000fe200048070ff */
[----:B------:R-:W-:Y:S02]  /*7250*/  HADD2.F32 R61, -RZ, R62.H0_H0 ;  /* 0x2000003eff3d7230 */ /* 0x000fe40000004100 */
[----:B------:R-:W-:Y:S01]  /*7260*/  FMUL R11, R47, R11 ;  /* 0x0000000b2f0b7220 */ /* 0x000fe20000400000 */
[----:B------:R-:W-:Y:S01]  /*7270*/  F2FP.F16.E4M3.UNPACK_B R64, R59.H1 ;  /* 0x0000003bff40723e */ /* 0x000fe200030006ff */
[----:B------:R-:W-:Y:S01]  /*7280*/  HADD2.F32 R59, -RZ, R60.H0_H0 ;  /* 0x2000003cff3b7230 */ /* 0x000fe20000004100 */
[----:B------:R-:W-:Y:S01]  /*7290*/  F2FP.SATFINITE.E4M3.F32.PACK_AB_MERGE_C R92, R5, R4, R92 ;  /* 0x00000004055c723e */ /* 0x000fe2000480705c */
[C---:B------:R-:W-:Y:S01]  /*72a0*/  FFMA R11, R49.reuse, R56, R11 ;  /* 0x00000038310b7223 */ /* 0x040fe2000000000b */
[C---:B------:R-:W-:Y:S01]  /*72b0*/  FFMA R12, R49.reuse, R57, R12 ;  /* 0x00000039310c7223 */ /* 0x040fe2000000000c */
[----:B------:R-:W-:Y:S01]  /*72c0*/  FFMA R13, R49, R58, R13 ;  /* 0x0000003a310d7223 */ /* 0x000fe2000000000d */
[----:B------:R-:W-:Y:S02]  /*72d0*/  HADD2.F32 R62, -RZ, R62.H1_H1 ;  /* 0x3000003eff3e7230 */ /* 0x000fe40000004100 */
[----:B------:R-:W-:Y:S01]  /*72e0*/  FMUL R14, R47, R14 ;  /* 0x0000000e2f0e7220 */ /* 0x000fe20000400000 */
[----:B------:R-:W-:Y:S01]  /*72f0*/  HADD2.F32 R60, -RZ, R60.H1_H1 ;  /* 0x3000003cff3c7230 */ /* 0x000fe20000004100 */
[----:B------:R-:W-:Y:S01]  /*7300*/  F2FP.SATFINITE.E4M3.F32.PACK_AB_MERGE_C R93, R11, R10, RZ ;  /* 0x0000000a0b5d723e */ /* 0x000fe200048070ff */
[----:B------:R-:W-:Y:S02]  /*7310*/  HADD2.F32 R51, -RZ, R77.H0_H0 ;  /* 0x2000004dff337230 */ /* 0x000fe40000004100 */
[----:B------:R-:W-:Y:S01]  /*7320*/  FFMA R14, R49, R59, R14 ;  /* 0x0000003b310e7223 */ /* 0x000fe2000000000e */
[----:B------:R-:W-:Y:S01]  /*7330*/  FMUL R15, R47, R15 ;  /* 0x0000000f2f0f7220 */ /* 0x000fe20000400000 */
[--C-:B------:R-:W-:Y:S01]  /*7340*/  HADD2.F32 R63, -RZ, R64.reuse.H0_H0 ;  /* 0x20000040ff3f7230 */ /* 0x100fe20000004100 */
[----:B------:R-:W-:Y:S01]  /*7350*/  F2FP.SATFINITE.E4M3.F32.PACK_AB_MERGE_C R93, R9, R8, R93 ;  /* 0x00000008095d723e */ /* 0x000fe2000480705d */
[----:B------:R-:W-:Y:S02]  /*7360*/  HADD2.F32 R64, -RZ, R64.H1_H1 ;  /* 0x30000040ff407230 */ /* 0x000fe40000004100 */
[C---:B------:R-:W-:Y:S01]  /*7370*/  FFMA R15, R49.reuse, R60, R15 ;  /* 0x0000003c310f7223 */ /* 0x040fe2000000000f */
[C---:B------:R-:W-:Y:S01]  /*7380*/  FFMA R16, R49.reuse, R61, R16 ;  /* 0x0000003d31107223 */ /* 0x040fe20000000010 */
[----:B------:R-:W-:Y:S01]  /*7390*/  FFMA R17, R49, R62, R17 ;  /* 0x0000003e31117223 */ /* 0x000fe20000000011 */
[C---:B------:R-:W-:Y:S01]  /*73a0*/  FMUL R18, R47.reuse, R18 ;  /* 0x000000122f127220 */ /* 0x040fe20000400000 */
[C---:B------:R-:W-:Y:S01]  /*73b0*/  FMUL R19, R47.reuse, R19 ;  /* 0x000000132f137220 */ /* 0x040fe20000400000 */
[--C-:B------:R-:W-:Y:S02]  /*73c0*/  HADD2.F32 R66, -RZ, R68.reuse.H0_H0 ;  /* 0x20000044ff427230 */ /* 0x100fe40000004100 */
[----:B------:R-:W-:Y:S01]  /*73d0*/  FMUL R3, R47, R22 ;  /* 0x000000162f037220 */ /* 0x000fe20000400000 */
[C---:B------:R-:W-:Y:S01]  /*73e0*/  FFMA R18, R49.reuse, R63, R18 ;  /* 0x0000003f31127223 */ /* 0x040fe20000000012 */
[----:B------:R-:W-:Y:S02]  /*73f0*/  HADD2.F32 R68, -RZ, R68.H1_H1 ;  /* 0x30000044ff447230 */ /* 0x000fe40000004100 */
[----:B------:R-:W-:Y:S01]  /*7400*/  FFMA R19, R49, R64, R19 ;  /* 0x0000004031137223 */ /* 0x000fe20000000013 */
[----:B------:R-:W-:Y:S01]  /*7410*/  FMUL R23, R47, R23 ;  /* 0x000000172f177220 */ /* 0x000fe20000400000 */
[C---:B------:R-:W-:Y:S01]  /*7420*/  FFMA R0, R49.reuse, R65, R0 ;  /* 0x0000004131007223 */ /* 0x040fe20000000000 */
[C---:B------:R-:W-:Y:S01]  /*7430*/  FFMA R2, R49.reuse, R67, R2 ;  /* 0x0000004331027223 */ /* 0x040fe20000000002 */
[--C-:B------:R-:W-:Y:S02]  /*7440*/  HADD2.F32 R71, -RZ, R72.reuse.H0_H0 ;  /* 0x20000048ff477230 */ /* 0x100fe40000004100 */
[----:B------:R-:W-:Y:S01]  /*7450*/  FFMA R3, R49, R66, R3 ;  /* 0x0000004231037223 */ /* 0x000fe20000000003 */
[----:B------:R-:W-:Y:S02]  /*7460*/  HADD2.F32 R72, -RZ, R72.H1_H1 ;  /* 0x30000048ff487230 */ /* 0x000fe40000004100 */
[----:B------:R-:W-:Y:S01]  /*7470*/  FMUL R22, R47, R26 ;  /* 0x0000001a2f167220 */ /* 0x000fe20000400000 */
        /* <DEDUP_REMOVED lines=18> */
[----:B------:R-:W-:Y:S01]  /*75a0*/  F2FP.SATFINITE.E4M3.F32.PACK_AB_MERGE_C R94, R15, R14, RZ ;  /* 0x0000000e0f5e723e */ /* 0x000fe200048070ff */
[----:B------:R-:W-:Y:S01]  /*75b0*/  FFMA R28, R49, R51, R28 ;  /* 0x00000033311c7223 */ /* 0x000fe2000000001c */
[----:B------:R-:W-:Y:S01]  /*75c0*/  F2FP.SATFINITE.E4M3.F32.PACK_AB_MERGE_C R95, R19, R18, RZ ;  /* 0x00000012135f723e */ /* 0x000fe200048070ff */
[C---:B------:R-:W-:Y:S01]  /*75d0*/  FFMA R29, R49.reuse, R48, R29 ;  /* 0x00000030311d7223 */ /* 0x040fe2000000001d */
[C---:B------:R-:W-:Y:S01]  /*75e0*/  FFMA R30, R49.reuse, R77, R30 ;  /* 0x0000004d311e7223 */ /* 0x040fe2000000001e */
[----:B------:R-:W-:Y:S01]  /*75f0*/  FFMA R35, R49, R50, R35 ;  /* 0x0000003231237223 */ /* 0x000fe20000000023 */
[----:B------:R-:W-:Y:S02]  /*7600*/  F2FP.SATFINITE.E4M3.F32.PACK_AB_MERGE_C R94, R13, R12, R94 ;  /* 0x0000000c0d5e723e */ /* 0x000fe4000480705e */
[----:B------:R-:W-:Y:S02]  /*7610*/  F2FP.SATFINITE.E4M3.F32.PACK_AB_MERGE_C R95, R17, R16, R95 ;  /* 0x00000010115f723e */ /* 0x000fe4000480705f */
[----:B------:R-:W-:Y:S02]  /*7620*/  F2FP.SATFINITE.E4M3.F32.PACK_AB_MERGE_C R113, R23, R3, RZ ;  /* 0x000000031771723e */ /* 0x000fe400048070ff */
[----:B------:R-:W-:Y:S01]  /*7630*/  F2FP.SATFINITE.E4M3.F32.PACK_AB_MERGE_C R117, R27, R22, RZ ;  /* 0x000000161b75723e */ /* 0x000fe200048070ff */
[----:B------:R1:W-:Y:S01]  /*7640*/  STS.128 [R106+UR43+0x1400], R92 ;  /* 0x0014005c6a007988 */ /* 0x0003e20008000c2b */
[----:B------:R-:W-:Y:S02]  /*7650*/  F2FP.SATFINITE.E4M3.F32.PACK_AB_MERGE_C R114, R31, R26, RZ ;  /* 0x0000001a1f72723e */ /* 0x000fe400048070ff */
[----:B------:R-:W-:Y:S02]  /*7660*/  F2FP.SATFINITE.E4M3.F32.PACK_AB_MERGE_C R115, R35, R30, RZ ;  /* 0x0000001e2373723e */ /* 0x000fe400048070ff */
[----:B------:R-:W-:Y:S02]  /*7670*/  F2FP.SATFINITE.E4M3.F32.PACK_AB_MERGE_C R116, R2, R0, R113 ;  /* 0x000000000274723e */ /* 0x000fe40004807071 */
[----:B------:R-:W-:Y:S02]  /*7680*/  F2FP.SATFINITE.E4M3.F32.PACK_AB_MERGE_C R117, R21, R20, R117 ;  /* 0x000000141575723e */ /* 0x000fe40004807075 */
[----:B------:R-:W-:Y:S02]  /*7690*/  F2FP.SATFINITE.E4M3.F32.PACK_AB_MERGE_C R118, R25, R24, R114 ;  /* 0x000000181976723e */ /* 0x000fe40004807072 */
[----:B------:R-:W-:Y:S02]  /*76a0*/  F2FP.SATFINITE.E4M3.F32.PACK_AB_MERGE_C R119, R29, R28, R115 ;  /* 0x0000001c1d77723e */ /* 0x000fe40004807073 */
[----:B------:R-:W-:Y:S03]  /*76b0*/  IADD3 R113, PT, PT, R44, 0x1, RZ ;  /* 0x000000012c717810 */ /* 0x000fe60007ffe0ff */
[----:B------:R1:W-:Y:S01]  /*76c0*/  STS.128 [R105+0x1010], R116 ;  /* 0x0010107469007388 */ /* 0x0003e20000000c00 */
[----:B------:R-:W-:Y:S01]  /*76d0*/  @!PT LDS RZ, [RZ] ;  /* 0x00000000fffff984 */ /* 0x000fe20000000800 */
[----:B------:R-:W-:Y:S01]  /*76e0*/  @!PT LDS RZ, [RZ] ;  /* 0x00000000fffff984 */ /* 0x000fe20000000800 */
[----:B------:R-:W-:Y:S01]  /*76f0*/  @!PT LDS RZ, [RZ] ;  /* 0x00000000fffff984 */ /* 0x000fe20000000800 */
[----:B------:R-:W-:Y:S01]  /*7700*/  @!PT LDS RZ, [RZ] ;  /* 0x00000000fffff984 */ /* 0x000fe20000000800 */
[----:B------:R3:W-:Y:S07]  /*7710*/  MEMBAR.ALL.CTA ;  /* 0x0000000000007992 */ /* 0x0007ee0000008000 */
[----:B---3--:R-:W3:Y:S02]  /*7720*/  FENCE.VIEW.ASYNC.S ;  /* 0x00000000000073c6 */ /* 0x008ee40000000000 */
[----:B---3--:R-:W-:Y:S06]  /*7730*/  BAR.SYNC.DEFER_BLOCKING 0x1, 0x80 ;  /* 0x0042000000007b1d */ /* 0x008fec0000010000 */
[----:B------:R-:W-:Y:S05]  /*7740*/  @P0 BRA `(.L_x_118) ;  /* 0x0000000000b80947 */ /* 0x000fea0003800000 */
[----:B------:R-:W-:Y:S01]  /*7750*/  IABS R3, R97 ;  /* 0x0000006100037213 */ /* 0x000fe20000000000 */
[----:B------:R-:W-:Y:S01]  /*7760*/  UIADD3 UR13, UPT, UPT, UR43, 0x1400, URZ ;  /* 0x000014002b0d7890 */ /* 0x000fe2000fffe0ff */
[----:B------:R-:W-:Y:S02]  /*7770*/  R2UR UR9, R111 ;  /* 0x000000006f0972ca */ /* 0x000fe400000e0000 */
[----:B------:R-:W3:Y:S01]  /*7780*/  I2F.RP R6, R3 ;  /* 0x0000000300067306 */ /* 0x000ee20000209400 */
[----:B------:R-:W-:Y:S02]  /*7790*/  R2UR UR10, R91 ;  /* 0x000000005b0a72ca */ /* 0x000fe400000e0000 */
[----:B------:R-:W-:Y:S01]  /*77a0*/  IMAD.U32 R109, RZ, RZ, UR13 ;  /* 0x0000000dff6d7e24 */ /* 0x000fe2000f8e00ff */
[----:B------:R-:W-:Y:S02]  /*77b0*/  R2UR UR11, R112 ;  /* 0x00000000700b72ca */ /* 0x000fe400000e0000 */
[----:B------:R-:W-:Y:S02]  /*77c0*/  R2UR UR5, R97 ;  /* 0x00000000610572ca */ /* 0x000fe400000e0000 */
[----:B------:R-:W-:Y:S03]  /*77d0*/  R2UR UR8, R109 ;  /* 0x000000006d0872ca */ /* 0x000fe600000e0000 */
[----:B------:R-:W-:Y:S03]  /*77e0*/  USHF.L.U32 UR9, UR9, 0x6, URZ ;  /* 0x0000000609097899 */ /* 0x000fe600080006ff */
[----:B------:R-:W-:Y:S01]  /*77f0*/  USHF.L.U32 UR10, UR10, 0x6, URZ ;  /* 0x000000060a0a7899 */ /* 0x000fe200080006ff */
[----:B---3--:R-:W3:Y:S02]  /*7800*/  MUFU.RCP R0, R6 ;  /* 0x0000000600007308 */ /* 0x008ee40000001000 */
[----:B---3--:R-:W-:Y:S08]  /*7810*/  VIADD R4, R0, 0xffffffe ;  /* 0x0ffffffe00047836 */ /* 0x008ff00000000000 */
[----:B------:R-:W3:Y:S02]  /*7820*/  F2I.FTZ.U32.TRUNC.NTZ R5, R4 ;  /* 0x0000000400057305 */ /* 0x000ee4000021f000 */
[--C-:B---3--:R-:W-:Y:S02]  /*7830*/  IMAD.MOV R0, RZ, RZ, -R5.reuse ;  /* 0x000000ffff007224 */ /* 0x108fe400078e0a05 */
[----:B------:R-:W-:Y:S02]  /*7840*/  IMAD.MOV.U32 R4, RZ, RZ, RZ ;  /* 0x000000ffff047224 */ /* 0x000fe400078e00ff */
[-C--:B------:R-:W-:Y:S01]  /*7850*/  IMAD R2, R0, R3.reuse, RZ ;  /* 0x0000000300027224 */ /* 0x080fe200078e02ff */
[----:B------:R-:W-:Y:S03]  /*7860*/  IABS R0, R112 ;  /* 0x0000007000007213 */ /* 0x000fe60000000000 */
[----:B------:R-:W-:Y:S06]  /*7870*/  IMAD.HI.U32 R5, R5, R2, R4 ;  /* 0x0000000205057227 */ /* 0x000fec00078e0004 */
[----:B------:R-:W-:Y:S04]  /*7880*/  IMAD.HI.U32 R5, R5, R0, RZ ;  /* 0x0000000005057227 */ /* 0x000fe800078e00ff */
[----:B------:R-:W-:Y:S04]  /*7890*/  IMAD.MOV R2, RZ, RZ, -R5 ;  /* 0x000000ffff027224 */ /* 0x000fe800078e0a05 */
[C---:B------:R-:W-:Y:S05]  /*78a0*/  IMAD R0, R3.reuse, R2, R0 ;  /* 0x0000000203007224 */ /* 0x040fea00078e0200 */
[----:B------:R-:W-:Y:S11]  /*78b0*/  ISETP.GT.U32.AND P0, PT, R3, R0, PT ;  /* 0x000000000300720c */ /* 0x000ff60003f04070 */
[----:B------:R-:W-:Y:S02]  /*78c0*/  @!UPT UIADD3 URZ, UPT, UPT, URZ, URZ, URZ ;  /* 0x000000fffffff290 */ /* 0x000fe4000fffe0ff */
[----:B------:R-:W-:Y:S02]  /*78d0*/  @!P0 IMAD.IADD R0, R0, 0x1, -R3 ;  /* 0x0000000100008824 */ /* 0x000fe400078e0a03 */
        /* <DEDUP_REMOVED lines=8> */
[----:B------:R-:W-:Y:S01]  /*7960*/  UISETP.GE.AND UP1, UPT, UR4, URZ, UPT ;  /* 0x000000ff0400728c */ /* 0x000fe2000bf26270 */
[----:B------:R-:W-:Y:S11]  /*7970*/  R2UR UR4, R97 ;  /* 0x00000000610472ca */ /* 0x000ff600000e0000 */
[----:B------:R-:W-:Y:S02]  /*7980*/  @!UP1 UIADD3 UR12, UPT, UPT, -UR12, URZ, URZ ;  /* 0x000000ff0c0c9290 */ /* 0x000fe4000fffe1ff */
[----:B------:R-:W-:Y:S02]  /*7990*/  @!UP0 ULOP3.LUT UR12, URZ, UR4, URZ, 0x33, !UPT ;  /* 0x00000004ff0c8292 */ /* 0x000fe4000f8e33ff */
[----:B------:R-:W-:Y:S04]  /*79a0*/  UIADD3 UR6, UP0, UPT, UR46, 0x680, URZ ;  /* 0x000006802e067890 */ /* 0x000fe8000ff1e0ff */
[----:B------:R-:W-:Y:S01]  /*79b0*/  IMAD R0, RZ, RZ, -UR12 ;  /* 0x8000000cff007e24 */ /* 0x000fe2000f8e02ff */
[----:B------:R-:W-:Y:S04]  /*79c0*/  UIADD3.X UR7, UPT, UPT, URZ, UR47, URZ, UP0, !UPT ;  /* 0x0000002fff077290 */ /* 0x000fe800087fe4ff */
[----:B------:R-:W-:Y:S11]  /*79d0*/  R2UR UR4, R0 ;  /* 0x00000000000472ca */ /* 0x000ff600000e0000 */
[----:B------:R-:W-:Y:S02]  /*79e0*/  @!UPT UIADD3 URZ, UPT, UPT, URZ, URZ, URZ ;  /* 0x000000fffffff290 */ /* 0x000fe4000fffe0ff */
[----:B------:R-:W-:Y:S09]  /*79f0*/  UIMAD UR11, UR5, UR4, UR11 ;  /* 0x00000004050b72a4 */ /* 0x000ff2000f8e020b */
[----:B------:R3:W-:Y:S01]  /*7a00*/  UTMASTG.4D [UR8], [UR6] ;  /* 0x00000008060073b5 */ /* 0x0007e20008018000 */
[----:B------:R0:W-:Y:S01]  /*7a10*/  UTMACMDFLUSH ;  /* 0x00000000000079b7 */ /* 0x0001e20000000000 */
[----:B---3--:R-:W-:Y:S04]  /*7a20*/  DEPBAR.LE SB0, 0x0 ;  /* 0x000080000000791a */ /* 0x008fe80000000000 */
.L_x_118:
[----:B------:R-:W-:Y:S05]  /*7a30*/  BSYNC.RECONVERGENT B0 ;  /* 0x0000000000007941 */ /* 0x000fea0003800200 */
.L_x_117:
[----:B------:R-:W-:Y:S01]  /*7a40*/  BAR.SYNC.DEFER_BLOCKING 0x1, 0x80 ;  /* 0x0042000000007b1d */ /* 0x000fe20000010000 */
[----:B------:R-:W-:Y:S01]  /*7a50*/  ISETP.NE.AND P1, PT, R110, RZ, PT ;  /* 0x000000ff6e00720c */ /* 0x000fe20003f25270 */
[----:B------:R-:W-:Y:S01]  /*7a60*/  IMAD.IADD R111, R43, 0x1, R79 ;  /* 0x000000012b6f7824 */ /* 0x000fe200078e024f */
[----:B------:R-:W-:Y:S01]  /*7a70*/  ISETP.NE.AND P0, PT, R113, 0x2, PT ;  /* 0x000000027100780c */ /* 0x000fe20003f05270 */
[----:B------:R-:W-:Y:S01]  /*7a80*/  IMAD.IADD R91, R45, 0x1, R90 ;  /* 0x000000012d5b7824 */ /* 0x000fe200078e025a */
[----:B------:R-:W-:Y:S02]  /*7a90*/  LOP3.LUT R103, R103, 0x1, RZ, 0x3c, !PT ;  /* 0x0000000167677812 */ /* 0x000fe400078e3cff */
[----:B------:R-:W-:Y:S02]  /*7aa0*/  SEL R3, RZ, 0x1, P0 ;  /* 0x00000001ff037807 */ /* 0x000fe40000000000 */
[----:B------:R-:W-:Y:S02]  /*7ab0*/  SEL R44, R113, RZ, P0 ;  /* 0x000000ff712c7207 */ /* 0x000fe40000000000 */
[----:B------:R-:W-:Y:S01]  /*7ac0*/  LOP3.LUT R104, R104, R3, RZ, 0x3c, !PT ;  /* 0x0000000368687212 */ /* 0x000fe200078e3cff */
[----:B------:R-:W-:Y:S02]  /*7ad0*/  UMOV UR45, UR44 ;  /* 0x0000002c002d7c82 */ /* 0x000fe40008000000 */
[----:B------:R-:W-:Y:S05]  /*7ae0*/  @P1 BRA `(.L_x_119) ;  /* 0xffffffe000b41947 */ /* 0x000fea000383ffff */
[----:B------:R-:W-:Y:S05]  /*7af0*/  EXIT ;  /* 0x000000000000794d */ /* 0x000fea0003800000 */
.L_x_25:
[----:B------:R-:W-:Y:S07]  /*7b00*/  MOV R3, UR29 ;  /* 0x0000001d00037c02 */ /* 0x000fee0008000f00 */
.L_x_120:
[----:B--2---:R2:W3:Y:S02]  /*7b10*/  SYNCS.PHASECHK.TRANS64.TRYWAIT P0, [R3+URZ+0xd8], R6 ;  /* 0x0000d806030075a7 */ /* 0x0044e400080011ff */
[----:B---3--:R-:W-:Y:S05]  /*7b20*/  @!P0 NANOSLEEP.SYNCS 0x989680 ;  /* 0x009896800000895d */ /* 0x008fea0003900000 */
[----:B------:R-:W3:Y:S02]  /*7b30*/  @!P0 SYNCS.PHASECHK.TRANS64 P0, [R3+URZ+0xd8], R6 ;  /* 0x0000d806030085a7 */ /* 0x000ee400080010ff */
[----:B---3--:R-:W-:Y:S05]  /*7b40*/  @!P0 BRA `(.L_x_120) ;  /* 0xfffffffc00f08947 */ /* 0x008fea000383ffff */
[----:B------:R-:W-:Y:S05]  /*7b50*/  BRA `(.L_x_24) ;  /* 0xffffffa000987947 */ /* 0x000fea000383ffff */
.L_x_32:
[----:B------:R-:W-:Y:S07]  /*7b60*/  MOV R3, UR33 ;  /* 0x0000002100037c02 */ /* 0x000fee0008000f00 */
.L_x_121:
[----:B--2---:R2:W1:Y:S02]  /*7b70*/  SYNCS.PHASECHK.TRANS64.TRYWAIT P0, [R3+URZ+0xd8], R6 ;  /* 0x0000d806030075a7 */ /* 0x00446400080011ff */
[----:B-1----:R-:W-:Y:S05]  /*7b80*/  @!P0 NANOSLEEP.SYNCS 0x989680 ;  /* 0x009896800000895d */ /* 0x002fea0003900000 */
[----:B------:R-:W1:Y:S02]  /*7b90*/  @!P0 SYNCS.PHASECHK.TRANS64 P0, [R3+URZ+0xd8], R6 ;  /* 0x0000d806030085a7 */ /* 0x000e6400080010ff */
[----:B-1----:R-:W-:Y:S05]  /*7ba0*/  @!P0 BRA `(.L_x_121) ;  /* 0xfffffffc00f08947 */ /* 0x002fea000383ffff */
[----:B------:R-:W-:Y:S05]  /*7bb0*/  BRA `(.L_x_31) ;  /* 0xffffffa400d47947 */ /* 0x000fea000383ffff */
.L_x_37:
[----:B-1----:R-:W-:-:S07]  /*7bc0*/  MOV R2, UR37 ;  /* 0x0000002500027c02 */ /* 0x002fce0008000f00 */
.L_x_122:
[----:B-1----:R1:W3:Y:S02]  /*7bd0*/  SYNCS.PHASECHK.TRANS64.TRYWAIT P0, [R2+URZ+0x1d0], R3 ;  /* 0x0001d003020075a7 */ /* 0x0022e400080011ff */
[----:B---3--:R-:W-:Y:S05]  /*7be0*/  @!P0 NANOSLEEP.SYNCS 0x989680 ;  /* 0x009896800000895d */ /* 0x008fea0003900000 */
[----:B------:R-:W3:Y:S02]  /*7bf0*/  @!P0 SYNCS.PHASECHK.TRANS64 P0, [R2+URZ+0x1d0], R3 ;  /* 0x0001d003020085a7 */ /* 0x000ee400080010ff */
[----:B---3--:R-:W-:Y:S05]  /*7c00*/  @!P0 BRA `(.L_x_122) ;  /* 0xfffffffc00f08947 */ /* 0x008fea000383ffff */
[----:B------:R-:W-:Y:S05]  /*7c10*/  BRA `(.L_x_123) ;  /* 0xffffffa800c07947 */ /* 0x000fea000383ffff */
.L_x_41:
[----:B------:R-:W-:-:S07]  /*7c20*/  MOV R0, UR4 ;  /* 0x0000000400007c02 */ /* 0x000fce0008000f00 */
.L_x_124:
[----:B-1----:R1:W2:Y:S02]  /*7c30*/  SYNCS.PHASECHK.TRANS64.TRYWAIT P0, [R0+URZ], R3 ;  /* 0x00000003000075a7 */ /* 0x0022a400080011ff */
[----:B--2---:R-:W-:Y:S05]  /*7c40*/  @!P0 NANOSLEEP.SYNCS 0x989680 ;  /* 0x009896800000895d */ /* 0x004fea0003900000 */
[----:B------:R-:W2:Y:S02]  /*7c50*/  @!P0 SYNCS.PHASECHK.TRANS64 P0, [R0+URZ], R3 ;  /* 0x00000003000085a7 */ /* 0x000ea400080010ff */
[----:B--2---:R-:W-:Y:S05]  /*7c60*/  @!P0 BRA `(.L_x_124) ;  /* 0xfffffffc00f08947 */ /* 0x004fea000383ffff */
[----:B------:R-:W-:Y:S05]  /*7c70*/  BRA `(.L_x_125) ;  /* 0xffffffb000107947 */ /* 0x000fea000383ffff */
.L_x_42:
[----:B------:R-:W-:-:S07]  /*7c80*/  MOV R0, UR4 ;  /* 0x0000000400007c02 */ /* 0x000fce0008000f00 */
.L_x_126:
[----:B-1----:R1:W2:Y:S02]  /*7c90*/  SYNCS.PHASECHK.TRANS64.TRYWAIT P0, [R0+URZ], R3 ;  /* 0x00000003000075a7 */ /* 0x0022a400080011ff */
[----:B--2---:R-:W-:Y:S05]  /*7ca0*/  @!P0 NANOSLEEP.SYNCS 0x989680 ;  /* 0x009896800000895d */ /* 0x004fea0003900000 */
[----:B------:R-:W2:Y:S02]  /*7cb0*/  @!P0 SYNCS.PHASECHK.TRANS64 P0, [R0+URZ], R3 ;  /* 0x00000003000085a7 */ /* 0x000ea400080010ff */
[----:B--2---:R-:W-:Y:S05]  /*7cc0*/  @!P0 BRA `(.L_x_126) ;  /* 0xfffffffc00f08947 */ /* 0x004fea000383ffff */
[----:B------:R-:W-:Y:S05]  /*7cd0*/  BRA `(.L_x_127) ;  /* 0xffffffb0001c7947 */ /* 0x000fea000383ffff */
.L_x_43:
[----:B------:R-:W-:-:S07]  /*7ce0*/  MOV R0, UR4 ;  /* 0x0000000400007c02 */ /* 0x000fce0008000f00 */
.L_x_128:
[----:B-1----:R1:W2:Y:S02]  /*7cf0*/  SYNCS.PHASECHK.TRANS64.TRYWAIT P0, [R0+URZ], R3 ;  /* 0x00000003000075a7 */ /* 0x0022a400080011ff */
[----:B--2---:R-:W-:Y:S05]  /*7d00*/  @!P0 NANOSLEEP.SYNCS 0x989680 ;  /* 0x009896800000895d */ /* 0x004fea0003900000 */
[----:B------:R-:W2:Y:S02]  /*7d10*/  @!P0 SYNCS.PHASECHK.TRANS64 P0, [R0+URZ], R3 ;  /* 0x00000003000085a7 */ /* 0x000ea400080010ff */
[----:B--2---:R-:W-:Y:S05]  /*7d20*/  @!P0 BRA `(.L_x_128) ;  /* 0xfffffffc00f08947 */ /* 0x004fea000383ffff */
[----:B------:R-:W-:Y:S05]  /*7d30*/  BRA `(.L_x_129) ;  /* 0xffffffb000287947 */ /* 0x000fea000383ffff */
.L_x_44:
[----:B------:R-:W-:-:S07]  /*7d40*/  MOV R0, UR4 ;  /* 0x0000000400007c02 */ /* 0x000fce0008000f00 */
.L_x_130:
[----:B-1----:R1:W2:Y:S02]  /*7d50*/  SYNCS.PHASECHK.TRANS64.TRYWAIT P0, [R0+URZ], R3 ;  /* 0x00000003000075a7 */ /* 0x0022a400080011ff */
[----:B--2---:R-:W-:Y:S05]  /*7d60*/  @!P0 NANOSLEEP.SYNCS 0x989680 ;  /* 0x009896800000895d */ /* 0x004fea0003900000 */
[----:B------:R-:W2:Y:S02]  /*7d70*/  @!P0 SYNCS.PHASECHK.TRANS64 P0, [R0+URZ], R3 ;  /* 0x00000003000085a7 */ /* 0x000ea400080010ff */
[----:B--2---:R-:W-:Y:S05]  /*7d80*/  @!P0 BRA `(.L_x_130) ;  /* 0xfffffffc00f08947 */ /* 0x004fea000383ffff */
[----:B------:R-:W-:Y:S05]  /*7d90*/  BRA `(.L_x_131) ;  /* 0xffffffb000347947 */ /* 0x000fea000383ffff */
.L_x_45:
[----:B------:R-:W-:-:S07]  /*7da0*/  MOV R0, UR4 ;  /* 0x0000000400007c02 */ /* 0x000fce0008000f00 */
.L_x_132:
[----:B-1----:R1:W2:Y:S02]  /*7db0*/  SYNCS.PHASECHK.TRANS64.TRYWAIT P0, [R0+URZ], R3 ;  /* 0x00000003000075a7 */ /* 0x0022a400080011ff */
[----:B--2---:R-:W-:Y:S05]  /*7dc0*/  @!P0 NANOSLEEP.SYNCS 0x989680 ;  /* 0x009896800000895d */ /* 0x004fea0003900000 */
[----:B------:R-:W2:Y:S02]  /*7dd0*/  @!P0 SYNCS.PHASECHK.TRANS64 P0, [R0+URZ], R3 ;  /* 0x00000003000085a7 */ /* 0x000ea400080010ff */
[----:B--2---:R-:W-:Y:S05]  /*7de0*/  @!P0 BRA `(.L_x_132) ;  /* 0xfffffffc00f08947 */ /* 0x004fea000383ffff */
[----:B------:R-:W-:Y:S05]  /*7df0*/  BRA `(.L_x_133) ;  /* 0xffffffb000407947 */ /* 0x000fea000383ffff */
.L_x_46:
[----:B------:R-:W-:-:S07]  /*7e00*/  MOV R0, UR4 ;  /* 0x0000000400007c02 */ /* 0x000fce0008000f00 */
.L_x_134:
[----:B-1----:R1:W2:Y:S02]  /*7e10*/  SYNCS.PHASECHK.TRANS64.TRYWAIT P0, [R0+URZ], R3 ;  /* 0x00000003000075a7 */ /* 0x0022a400080011ff */
[----:B--2---:R-:W-:Y:S05]  /*7e20*/  @!P0 NANOSLEEP.SYNCS 0x989680 ;  /* 0x009896800000895d */ /* 0x004fea0003900000 */
[----:B------:R-:W2:Y:S02]  /*7e30*/  @!P0 SYNCS.PHASECHK.TRANS64 P0, [R0+URZ], R3 ;  /* 0x00000003000085a7 */ /* 0x000ea400080010ff */
[----:B--2---:R-:W-:Y:S05]  /*7e40*/  @!P0 BRA `(.L_x_134) ;  /* 0xfffffffc00f08947 */ /* 0x004fea000383ffff */
[----:B------:R-:W-:Y:S05]  /*7e50*/  BRA `(.L_x_135) ;  /* 0xffffffb0004c7947 */ /* 0x000fea000383ffff */
.L_x_47:
[----:B------:R-:W-:-:S07]  /*7e60*/  MOV R0, UR4 ;  /* 0x0000000400007c02 */ /* 0x000fce0008000f00 */
.L_x_136:
[----:B-1----:R1:W2:Y:S02]  /*7e70*/  SYNCS.PHASECHK.TRANS64.TRYWAIT P0, [R0+URZ], R3 ;  /* 0x00000003000075a7 */ /* 0x0022a400080011ff */
[----:B--2---:R-:W-:Y:S05]  /*7e80*/  @!P0 NANOSLEEP.SYNCS 0x989680 ;  /* 0x009896800000895d */ /* 0x004fea0003900000 */
[----:B------:R-:W2:Y:S02]  /*7e90*/  @!P0 SYNCS.PHASECHK.TRANS64 P0, [R0+URZ], R3 ;  /* 0x00000003000085a7 */ /* 0x000ea400080010ff */
[----:B--2---:R-:W-:Y:S05]  /*7ea0*/  @!P0 BRA `(.L_x_136) ;  /* 0xfffffffc00f08947 */ /* 0x004fea000383ffff */
[----:B------:R-:W-:Y:S05]  /*7eb0*/  BRA `(.L_x_137) ;  /* 0xffffffb000587947 */ /* 0x000fea000383ffff */
.L_x_48:
[----:B------:R-:W-:-:S07]  /*7ec0*/  MOV R0, UR4 ;  /* 0x0000000400007c02 */ /* 0x000fce0008000f00 */
.L_x_138:
[----:B-1----:R1:W2:Y:S02]  /*7ed0*/  SYNCS.PHASECHK.TRANS64.TRYWAIT P0, [R0+URZ], R3 ;  /* 0x00000003000075a7 */ /* 0x0022a400080011ff */
[----:B--2---:R-:W-:Y:S05]  /*7ee0*/  @!P0 NANOSLEEP.SYNCS 0x989680 ;  /* 0x009896800000895d */ /* 0x004fea0003900000 */
[----:B------:R-:W2:Y:S02]  /*7ef0*/  @!P0 SYNCS.PHASECHK.TRANS64 P0, [R0+URZ], R3 ;  /* 0x00000003000085a7 */ /* 0x000ea400080010ff */
[----:B--2---:R-:W-:Y:S05]  /*7f00*/  @!P0 BRA `(.L_x_138) ;  /* 0xfffffffc00f08947 */ /* 0x004fea000383ffff */
[----:B------:R-:W-:Y:S05]  /*7f10*/  BRA `(.L_x_139) ;  /* 0xffffffb000647947 */ /* 0x000fea000383ffff */
.L_x_49:
[----:B------:R-:W-:-:S07]  /*7f20*/  MOV R0, UR4 ;  /* 0x0000000400007c02 */ /* 0x000fce0008000f00 */
.L_x_140:
[----:B-1----:R1:W2:Y:S02]  /*7f30*/  SYNCS.PHASECHK.TRANS64.TRYWAIT P0, [R0+URZ], R3 ;  /* 0x00000003000075a7 */ /* 0x0022a400080011ff */
[----:B--2---:R-:W-:Y:S05]  /*7f40*/  @!P0 NANOSLEEP.SYNCS 0x989680 ;  /* 0x009896800000895d */ /* 0x004fea0003900000 */
[----:B------:R-:W2:Y:S02]  /*7f50*/  @!P0 SYNCS.PHASECHK.TRANS64 P0, [R0+URZ], R3 ;  /* 0x00000003000085a7 */ /* 0x000ea400080010ff */
[----:B--2---:R-:W-:Y:S05]  /*7f60*/  @!P0 BRA `(.L_x_140) ;  /* 0xfffffffc00f08947 */ /* 0x004fea000383ffff */
[----:B------:R-:W-:Y:S05]  /*7f70*/  BRA `(.L_x_141) ;  /* 0xffffffb000707947 */ /* 0x000fea000383ffff */
.L_x_50:
[----:B------:R-:W-:-:S07]  /*7f80*/  MOV R0, UR4 ;  /* 0x0000000400007c02 */ /* 0x000fce0008000f00 */
.L_x_142:
[----:B-1----:R1:W2:Y:S02]  /*7f90*/  SYNCS.PHASECHK.TRANS64.TRYWAIT P0, [R0+URZ], R3 ;  /* 0x00000003000075a7 */ /* 0x0022a400080011ff */
[----:B--2---:R-:W-:Y:S05]  /*7fa0*/  @!P0 NANOSLEEP.SYNCS 0x989680 ;  /* 0x009896800000895d */ /* 0x004fea0003900000 */
[----:B------:R-:W2:Y:S02]  /*7fb0*/  @!P0 SYNCS.PHASECHK.TRANS64 P0, [R0+URZ], R3 ;  /* 0x00000003000085a7 */ /* 0x000ea400080010ff */
[----:B--2---:R-:W-:Y:S05]  /*7fc0*/  @!P0 BRA `(.L_x_142) ;  /* 0xfffffffc00f08947 */ /* 0x004fea000383ffff */
[----:B------:R-:W-:Y:S05]  /*7fd0*/  BRA `(.L_x_143) ;  /* 0xffffffb0007c7947 */ /* 0x000fea000383ffff */
.L_x_51:
[----:B------:R-:W-:-:S07]  /*7fe0*/  MOV R0, UR4 ;  /* 0x0000000400007c02 */ /* 0x000fce0008000f00 */
.L_x_144:
[----:B-1----:R1:W2:Y:S02]  /*7ff0*/  SYNCS.PHASECHK.TRANS64.TRYWAIT P0, [R0+URZ], R3 ;  /* 0x00000003000075a7 */ /* 0x0022a400080011ff */
[----:B--2---:R-:W-:Y:S05]  /*8000*/  @!P0 NANOSLEEP.SYNCS 0x989680 ;  /* 0x009896800000895d */ /* 0x004fea0003900000 */
[----:B------:R-:W2:Y:S02]  /*8010*/  @!P0 SYNCS.PHASECHK.TRANS64 P0, [R0+URZ], R3 ;  /* 0x00000003000085a7 */ /* 0x000ea400080010ff */
[----:B--2---:R-:W-:Y:S05]  /*8020*/  @!P0 BRA `(.L_x_144) ;  /* 0xfffffffc00f08947 */ /* 0x004fea000383ffff */
[----:B------:R-:W-:Y:S05]  /*8030*/  BRA `(.L_x_145) ;  /* 0xffffffb000887947 */ /* 0x000fea000383ffff */
.L_x_52:
[----:B------:R-:W-:-:S07]  /*8040*/  MOV R0, UR4 ;  /* 0x0000000400007c02 */ /* 0x000fce0008000f00 */
.L_x_146:
[----:B-1----:R1:W2:Y:S02]  /*8050*/  SYNCS.PHASECHK.TRANS64.TRYWAIT P0, [R0+URZ], R3 ;  /* 0x00000003000075a7 */ /* 0x0022a400080011ff */
[----:B--2---:R-:W-:Y:S05]  /*8060*/  @!P0 NANOSLEEP.SYNCS 0x989680 ;  /* 0x009896800000895d */ /* 0x004fea0003900000 */
[----:B------:R-:W2:Y:S02]  /*8070*/  @!P0 SYNCS.PHASECHK.TRANS64 P0, [R0+URZ], R3 ;  /* 0x00000003000085a7 */ /* 0x000ea400080010ff */
[----:B--2---:R-:W-:Y:S05]  /*8080*/  @!P0 BRA `(.L_x_146) ;  /* 0xfffffffc00f08947 */ /* 0x004fea000383ffff */
[----:B------:R-:W-:Y:S05]  /*8090*/  BRA `(.L_x_147) ;  /* 0xffffffb000947947 */ /* 0x000fea000383ffff */
.L_x_53:
[----:B------:R-:W-:-:S07]  /*80a0*/  MOV R0, UR4 ;  /* 0x0000000400007c02 */ /* 0x000fce0008000f00 */
.L_x_148:
[----:B-1----:R1:W2:Y:S02]  /*80b0*/  SYNCS.PHASECHK.TRANS64.TRYWAIT P0, [R0+URZ], R3 ;  /* 0x00000003000075a7 */ /* 0x0022a400080011ff */
[----:B--2---:R-:W-:Y:S05]  /*80c0*/  @!P0 NANOSLEEP.SYNCS 0x989680 ;  /* 0x009896800000895d */ /* 0x004fea0003900000 */
[----:B------:R-:W2:Y:S02]  /*80d0*/  @!P0 SYNCS.PHASECHK.TRANS64 P0, [R0+URZ], R3 ;  /* 0x00000003000085a7 */ /* 0x000ea400080010ff */
[----:B--2---:R-:W-:Y:S05]  /*80e0*/  @!P0 BRA `(.L_x_148) ;  /* 0xfffffffc00f08947 */ /* 0x004fea000383ffff */
[----:B------:R-:W-:Y:S05]  /*80f0*/  BRA `(.L_x_149) ;  /* 0xffffffb000a07947 */ /* 0x000fea000383ffff */
.L_x_54:
[----:B------:R-:W-:-:S07]  /*8100*/  MOV R0, UR4 ;  /* 0x0000000400007c02 */ /* 0x000fce0008000f00 */
.L_x_150:
[----:B-1----:R1:W2:Y:S02]  /*8110*/  SYNCS.PHASECHK.TRANS64.TRYWAIT P0, [R0+URZ], R3 ;  /* 0x00000003000075a7 */ /* 0x0022a400080011ff */
[----:B--2---:R-:W-:Y:S05]  /*8120*/  @!P0 NANOSLEEP.SYNCS 0x989680 ;  /* 0x009896800000895d */ /* 0x004fea0003900000 */
[----:B------:R-:W2:Y:S02]  /*8130*/  @!P0 SYNCS.PHASECHK.TRANS64 P0, [R0+URZ], R3 ;  /* 0x00000003000085a7 */ /* 0x000ea400080010ff */
[----:B--2---:R-:W-:Y:S05]  /*8140*/  @!P0 BRA `(.L_x_150) ;  /* 0xfffffffc00f08947 */ /* 0x004fea000383ffff */
[----:B------:R-:W-:Y:S05]  /*8150*/  BRA `(.L_x_151) ;  /* 0xffffffb000ac7947 */ /* 0x000fea000383ffff */
.L_x_55:
[----:B------:R-:W-:-:S07]  /*8160*/  MOV R0, UR4 ;  /* 0x0000000400007c02 */ /* 0x000fce0008000f00 */
.L_x_152:
[----:B-1----:R1:W2:Y:S02]  /*8170*/  SYNCS.PHASECHK.TRANS64.TRYWAIT P0, [R0+URZ], R3 ;  /* 0x00000003000075a7 */ /* 0x0022a400080011ff */
[----:B--2---:R-:W-:Y:S05]  /*8180*/  @!P0 NANOSLEEP.SYNCS 0x989680 ;  /* 0x009896800000895d */ /* 0x004fea0003900000 */
[----:B------:R-:W2:Y:S02]  /*8190*/  @!P0 SYNCS.PHASECHK.TRANS64 P0, [R0+URZ], R3 ;  /* 0x00000003000085a7 */ /* 0x000ea400080010ff */
[----:B--2---:R-:W-:Y:S05]  /*81a0*/  @!P0 BRA `(.L_x_152) ;  /* 0xfffffffc00f08947 */ /* 0x004fea000383ffff */
[----:B------:R-:W-:Y:S05]  /*81b0*/  BRA `(.L_x_153) ;  /* 0xffffffb000b87947 */ /* 0x000fea000383ffff */
.L_x_56:
[----:B------:R-:W-:-:S07]  /*81c0*/  MOV R0, UR4 ;  /* 0x0000000400007c02 */ /* 0x000fce0008000f00 */
.L_x_154:
[----:B-1----:R1:W2:Y:S02]  /*81d0*/  SYNCS.PHASECHK.TRANS64.TRYWAIT P0, [R0+URZ], R3 ;  /* 0x00000003000075a7 */ /* 0x0022a400080011ff */
[----:B--2---:R-:W-:Y:S05]  /*81e0*/  @!P0 NANOSLEEP.SYNCS 0x989680 ;  /* 0x009896800000895d */ /* 0x004fea0003900000 */
[----:B------:R-:W2:Y:S02]  /*81f0*/  @!P0 SYNCS.PHASECHK.TRANS64 P0, [R0+URZ], R3 ;  /* 0x00000003000085a7 */ /* 0x000ea400080010ff */
[----:B--2---:R-:W-:Y:S05]  /*8200*/  @!P0 BRA `(.L_x_154) ;  /* 0xfffffffc00f08947 */ /* 0x004fea000383ffff */
[----:B------:R-:W-:Y:S05]  /*8210*/  BRA `(.L_x_155) ;  /* 0xffffffb000c47947 */ /* 0x000fea000383ffff */
.L_x_57:
[----:B------:R-:W-:-:S07]  /*8220*/  MOV R0, UR4 ;  /* 0x0000000400007c02 */ /* 0x000fce0008000f00 */
.L_x_156:
[----:B-1----:R1:W2:Y:S02]  /*8230*/  SYNCS.PHASECHK.TRANS64.TRYWAIT P0, [R0+URZ], R3 ;  /* 0x00000003000075a7 */ /* 0x0022a400080011ff */
[----:B--2---:R-:W-:Y:S05]  /*8240*/  @!P0 NANOSLEEP.SYNCS 0x989680 ;  /* 0x009896800000895d */ /* 0x004fea0003900000 */
[----:B------:R-:W2:Y:S02]  /*8250*/  @!P0 SYNCS.PHASECHK.TRANS64 P0, [R0+URZ], R3 ;  /* 0x00000003000085a7 */ /* 0x000ea400080010ff */
[----:B--2---:R-:W-:Y:S05]  /*8260*/  @!P0 BRA `(.L_x_156) ;  /* 0xfffffffc00f08947 */ /* 0x004fea000383ffff */
[----:B------:R-:W-:Y:S05]  /*8270*/  BRA `(.L_x_157) ;  /* 0xffffffb000d07947 */ /* 0x000fea000383ffff */
.L_x_58:
[----:B------:R-:W-:-:S07]  /*8280*/  MOV R0, UR4 ;  /* 0x0000000400007c02 */ /* 0x000fce0008000f00 */
.L_x_158:
[----:B-1----:R1:W2:Y:S02]  /*8290*/  SYNCS.PHASECHK.TRANS64.TRYWAIT P0, [R0+URZ], R3 ;  /* 0x00000003000075a7 */ /* 0x0022a400080011ff */
[----:B--2---:R-:W-:Y:S05]  /*82a0*/  @!P0 NANOSLEEP.SYNCS 0x989680 ;  /* 0x009896800000895d */ /* 0x004fea0003900000 */
[----:B------:R-:W2:Y:S02]  /*82b0*/  @!P0 SYNCS.PHASECHK.TRANS64 P0, [R0+URZ], R3 ;  /* 0x00000003000085a7 */ /* 0x000ea400080010ff */
[----:B--2---:R-:W-:Y:S05]  /*82c0*/  @!P0 BRA `(.L_x_158) ;  /* 0xfffffffc00f08947 */ /* 0x004fea000383ffff */
[----:B------:R-:W-:Y:S05]  /*82d0*/  BRA `(.L_x_159) ;  /* 0xffffffb000dc7947 */ /* 0x000fea000383ffff */
.L_x_59:
[----:B------:R-:W-:-:S07]  /*82e0*/  MOV R0, UR4 ;  /* 0x0000000400007c02 */ /* 0x000fce0008000f00 */
.L_x_160:
[----:B-1----:R1:W2:Y:S02]  /*82f0*/  SYNCS.PHASECHK.TRANS64.TRYWAIT P0, [R0+URZ], R3 ;  /* 0x00000003000075a7 */ /* 0x0022a400080011ff */
[----:B--2---:R-:W-:Y:S05]  /*8300*/  @!P0 NANOSLEEP.SYNCS 0x989680 ;  /* 0x009896800000895d */ /* 0x004fea0003900000 */
[----:B------:R-:W2:Y:S02]  /*8310*/  @!P0 SYNCS.PHASECHK.TRANS64 P0, [R0+URZ], R3 ;  /* 0x00000003000085a7 */ /* 0x000ea400080010ff */
[----:B--2---:R-:W-:Y:S05]  /*8320*/  @!P0 BRA `(.L_x_160) ;  /* 0xfffffffc00f08947 */ /* 0x004fea000383ffff */
[----:B------:R-:W-:Y:S05]  /*8330*/  BRA `(.L_x_161) ;  /* 0xffffffb000e87947 */ /* 0x000fea000383ffff */
.L_x_60:
[----:B------:R-:W-:-:S07]  /*8340*/  MOV R0, UR4 ;  /* 0x0000000400007c02 */ /* 0x000fce0008000f00 */
.L_x_162:
[----:B-1----:R1:W2:Y:S02]  /*8350*/  SYNCS.PHASECHK.TRANS64.TRYWAIT P0, [R0+URZ], R3 ;  /* 0x00000003000075a7 */ /* 0x0022a400080011ff */
[----:B--2---:R-:W-:Y:S05]  /*8360*/  @!P0 NANOSLEEP.SYNCS 0x989680 ;  /* 0x009896800000895d */ /* 0x004fea0003900000 */
[----:B------:R-:W2:Y:S02]  /*8370*/  @!P0 SYNCS.PHASECHK.TRANS64 P0, [R0+URZ], R3 ;  /* 0x00000003000085a7 */ /* 0x000ea400080010ff */
[----:B--2---:R-:W-:Y:S05]  /*8380*/  @!P0 BRA `(.L_x_162) ;  /* 0xfffffffc00f08947 */ /* 0x004fea000383ffff */
[----:B------:R-:W-:Y:S05]  /*8390*/  BRA `(.L_x_163) ;  /* 0xffffffb000f47947 */ /* 0x000fea000383ffff */
.L_x_61:
[----:B------:R-:W-:-:S07]  /*83a0*/  MOV R0, UR4 ;  /* 0x0000000400007c02 */ /* 0x000fce0008000f00 */
.L_x_164:
[----:B-1----:R1:W2:Y:S02]  /*83b0*/  SYNCS.PHASECHK.TRANS64.TRYWAIT P0, [R0+URZ], R3 ;  /* 0x00000003000075a7 */ /* 0x0022a400080011ff */
[----:B--2---:R-:W-:Y:S05]  /*83c0*/  @!P0 NANOSLEEP.SYNCS 0x989680 ;  /* 0x009896800000895d */ /* 0x004fea0003900000 */
[----:B------:R-:W2:Y:S02]  /*83d0*/  @!P0 SYNCS.PHASECHK.TRANS64 P0, [R0+URZ], R3 ;  /* 0x00000003000085a7 */ /* 0x000ea400080010ff */
[----:B--2---:R-:W-:Y:S05]  /*83e0*/  @!P0 BRA `(.L_x_164) ;  /* 0xfffffffc00f08947 */ /* 0x004fea000383ffff */
[----:B------:R-:W-:Y:S05]  /*83f0*/  BRA `(.L_x_165) ;  /* 0xffffffb400007947 */ /* 0x000fea000383ffff */
.L_x_62:
[----:B------:R-:W-:-:S07]  /*8400*/  MOV R0, UR4 ;  /* 0x0000000400007c02 */ /* 0x000fce0008000f00 */
.L_x_166:
[----:B-1----:R1:W2:Y:S02]  /*8410*/  SYNCS.PHASECHK.TRANS64.TRYWAIT P0, [R0+URZ], R3 ;  /* 0x00000003000075a7 */ /* 0x0022a400080011ff */
[----:B--2---:R-:W-:Y:S05]  /*8420*/  @!P0 NANOSLEEP.SYNCS 0x989680 ;  /* 0x009896800000895d */ /* 0x004fea0003900000 */
[----:B------:R-:W2:Y:S02]  /*8430*/  @!P0 SYNCS.PHASECHK.TRANS64 P0, [R0+URZ], R3 ;  /* 0x00000003000085a7 */ /* 0x000ea400080010ff */
[----:B--2---:R-:W-:Y:S05]  /*8440*/  @!P0 BRA `(.L_x_166) ;  /* 0xfffffffc00f08947 */ /* 0x004fea000383ffff */
[----:B------:R-:W-:Y:S05]  /*8450*/  BRA `(.L_x_167) ;  /* 0xffffffb4000c7947 */ /* 0x000fea000383ffff */
.L_x_63:
[----:B------:R-:W-:-:S07]  /*8460*/  MOV R0, UR4 ;  /* 0x0000000400007c02 */ /* 0x000fce0008000f00 */
.L_x_168:
[----:B-1----:R1:W2:Y:S02]  /*8470*/  SYNCS.PHASECHK.TRANS64.TRYWAIT P0, [R0+URZ], R3 ;  /* 0x00000003000075a7 */ /* 0x0022a400080011ff */
[----:B--2---:R-:W-:Y:S05]  /*8480*/  @!P0 NANOSLEEP.SYNCS 0x989680 ;  /* 0x009896800000895d */ /* 0x004fea0003900000 */
[----:B------:R-:W2:Y:S02]  /*8490*/  @!P0 SYNCS.PHASECHK.TRANS64 P0, [R0+URZ], R3 ;  /* 0x00000003000085a7 */ /* 0x000ea400080010ff */
[----:B--2---:R-:W-:Y:S05]  /*84a0*/  @!P0 BRA `(.L_x_168) ;  /* 0xfffffffc00f08947 */ /* 0x004fea000383ffff */
[----:B------:R-:W-:Y:S05]  /*84b0*/  BRA `(.L_x_169) ;  /* 0xffffffb400187947 */ /* 0x000fea000383ffff */
.L_x_64:
[----:B------:R-:W-:-:S07]  /*84c0*/  MOV R0, UR4 ;  /* 0x0000000400007c02 */ /* 0x000fce0008000f00 */
.L_x_170:
[----:B-1----:R1:W2:Y:S02]  /*84d0*/  SYNCS.PHASECHK.TRANS64.TRYWAIT P0, [R0+URZ], R3 ;  /* 0x00000003000075a7 */ /* 0x0022a400080011ff */
[----:B--2---:R-:W-:Y:S05]  /*84e0*/  @!P0 NANOSLEEP.SYNCS 0x989680 ;  /* 0x009896800000895d */ /* 0x004fea0003900000 */
[----:B------:R-:W2:Y:S02]  /*84f0*/  @!P0 SYNCS.PHASECHK.TRANS64 P0, [R0+URZ], R3 ;  /* 0x00000003000085a7 */ /* 0x000ea400080010ff */
[----:B--2---:R-:W-:Y:S05]  /*8500*/  @!P0 BRA `(.L_x_170) ;  /* 0xfffffffc00f08947 */ /* 0x004fea000383ffff */
[----:B------:R-:W-:Y:S05]  /*8510*/  BRA `(.L_x_171) ;  /* 0xffffffb400247947 */ /* 0x000fea000383ffff */
.L_x_65:
[----:B------:R-:W-:-:S07]  /*8520*/  MOV R0, UR4 ;  /* 0x0000000400007c02 */ /* 0x000fce0008000f00 */
.L_x_172:
[----:B-1----:R1:W2:Y:S02]  /*8530*/  SYNCS.PHASECHK.TRANS64.TRYWAIT P0, [R0+URZ], R3 ;  /* 0x00000003000075a7 */ /* 0x0022a400080011ff */
[----:B--2---:R-:W-:Y:S05]  /*8540*/  @!P0 NANOSLEEP.SYNCS 0x989680 ;  /* 0x009896800000895d */ /* 0x004fea0003900000 */
[----:B------:R-:W2:Y:S02]  /*8550*/  @!P0 SYNCS.PHASECHK.TRANS64 P0, [R0+URZ], R3 ;  /* 0x00000003000085a7 */ /* 0x000ea400080010ff */
[----:B--2---:R-:W-:Y:S05]  /*8560*/  @!P0 BRA `(.L_x_172) ;  /* 0xfffffffc00f08947 */ /* 0x004fea000383ffff */
[----:B------:R-:W-:Y:S05]  /*8570*/  BRA `(.L_x_173) ;  /* 0xffffffb400307947 */ /* 0x000fea000383ffff */
.L_x_66:
[----:B------:R-:W-:-:S07]  /*8580*/  MOV R0, UR4 ;  /* 0x0000000400007c02 */ /* 0x000fce0008000f00 */
.L_x_174:
[----:B-1----:R1:W2:Y:S02]  /*8590*/  SYNCS.PHASECHK.TRANS64.TRYWAIT P0, [R0+URZ], R3 ;  /* 0x00000003000075a7 */ /* 0x0022a400080011ff */
[----:B--2---:R-:W-:Y:S05]  /*85a0*/  @!P0 NANOSLEEP.SYNCS 0x989680 ;  /* 0x009896800000895d */ /* 0x004fea0003900000 */
[----:B------:R-:W2:Y:S02]  /*85b0*/  @!P0 SYNCS.PHASECHK.TRANS64 P0, [R0+URZ], R3 ;  /* 0x00000003000085a7 */ /* 0x000ea400080010ff */
[----:B--2---:R-:W-:Y:S05]  /*85c0*/  @!P0 BRA `(.L_x_174) ;  /* 0xfffffffc00f08947 */ /* 0x004fea000383ffff */
[----:B------:R-:W-:Y:S05]  /*85d0*/  BRA `(.L_x_175) ;  /* 0xffffffb4003c7947 */ /* 0x000fea000383ffff */
.L_x_69:
[----:B------:R-:W-:-:S07]  /*85e0*/  MOV R4, UR40 ;  /* 0x0000002800047c02 */ /* 0x000fce0008000f00 */
.L_x_176:
[----:B--2---:R2:W3:Y:S02]  /*85f0*/  SYNCS.PHASECHK.TRANS64.TRYWAIT P1, [R4+URZ+0x1d8], R7 ;  /* 0x0001d807040075a7 */ /* 0x0044e400080211ff */
[----:B---3--:R-:W-:Y:S05]  /*8600*/  @!P1 NANOSLEEP.SYNCS 0x989680 ;  /* 0x009896800000995d */ /* 0x008fea0003900000 */
[----:B------:R-:W3:Y:S02]  /*8610*/  @!P1 SYNCS.PHASECHK.TRANS64 P1, [R4+URZ+0x1d8], R7 ;  /* 0x0001d807040095a7 */ /* 0x000ee400080210ff */
[----:B---3--:R-:W-:Y:S05]  /*8620*/  @!P1 BRA `(.L_x_176) ;  /* 0xfffffffc00f09947 */ /* 0x008fea000383ffff */
[----:B------:R-:W-:Y:S05]  /*8630*/  BRA `(.L_x_177) ;  /* 0xffffffb400a07947 */ /* 0x000fea000383ffff */
.L_x_70:
[----:B--2---:R-:W-:-:S07]  /*8640*/  MOV R4, UR40 ;  /* 0x0000002800047c02 */ /* 0x004fce0008000f00 */
.L_x_178:
[----:B--2---:R2:W3:Y:S02]  /*8650*/  SYNCS.PHASECHK.TRANS64.TRYWAIT P1, [R4+URZ+0x1d0], R5 ;  /* 0x0001d005040075a7 */ /* 0x0044e400080211ff */
[----:B---3--:R-:W-:Y:S05]  /*8660*/  @!P1 NANOSLEEP.SYNCS 0x989680 ;  /* 0x009896800000995d */ /* 0x008fea0003900000 */
[----:B------:R-:W3:Y:S02]  /*8670*/  @!P1 SYNCS.PHASECHK.TRANS64 P1, [R4+URZ+0x1d0], R5 ;  /* 0x0001d005040095a7 */ /* 0x000ee400080210ff */
[----:B---3--:R-:W-:Y:S05]  /*8680*/  @!P1 BRA `(.L_x_178) ;  /* 0xfffffffc00f09947 */ /* 0x008fea000383ffff */
[----:B------:R-:W-:Y:S05]  /*8690*/  BRA `(.L_x_179) ;  /* 0xffffffb400a87947 */ /* 0x000fea000383ffff */
.L_x_78:
[----:B------:R-:W-:-:S07]  /*86a0*/  MOV R0, UR7 ;  /* 0x0000000700007c02 */ /* 0x000fce0008000f00 */
.L_x_180:
[----:B--2---:R2:W3:Y:S02]  /*86b0*/  SYNCS.PHASECHK.TRANS64.TRYWAIT P0, [R0+URZ+0x1d0], R5 ;  /* 0x0001d005000075a7 */ /* 0x0044e400080011ff */
[----:B---3--:R-:W-:Y:S05]  /*86c0*/  @!P0 NANOSLEEP.SYNCS 0x989680 ;  /* 0x009896800000895d */ /* 0x008fea0003900000 */
[----:B------:R-:W3:Y:S02]  /*86d0*/  @!P0 SYNCS.PHASECHK.TRANS64 P0, [R0+URZ+0x1d0], R5 ;  /* 0x0001d005000085a7 */ /* 0x000ee400080010ff */
[----:B---3--:R-:W-:Y:S05]  /*86e0*/  @!P0 BRA `(.L_x_180) ;  /* 0xfffffffc00f08947 */ /* 0x008fea000383ffff */
[----:B------:R-:W-:Y:S05]  /*86f0*/  BRA `(.L_x_181) ;  /* 0xffffffbc001c7947 */ /* 0x000fea000383ffff */
.L_x_79:
[----:B------:R-:W-:-:S07]  /*8700*/  MOV R5, UR9 ;  /* 0x0000000900057c02 */ /* 0x000fce0008000f00 */
.L_x_182:
[----:B--2---:R2:W3:Y:S02]  /*8710*/  SYNCS.PHASECHK.TRANS64.TRYWAIT P0, [R5+URZ+0x1f0], R0 ;  /* 0x0001f000050075a7 */ /* 0x0044e400080011ff */
[----:B---3--:R-:W-:Y:S05]  /*8720*/  @!P0 NANOSLEEP.SYNCS 0x989680 ;  /* 0x009896800000895d */ /* 0x008fea0003900000 */
[----:B------:R-:W3:Y:S02]  /*8730*/  @!P0 SYNCS.PHASECHK.TRANS64 P0, [R5+URZ+0x1f0], R0 ;  /* 0x0001f000050085a7 */ /* 0x000ee400080010ff */
[----:B---3--:R-:W-:Y:S05]  /*8740*/  @!P0 BRA `(.L_x_182) ;  /* 0xfffffffc00f08947 */ /* 0x008fea000383ffff */
[----:B------:R-:W-:Y:S05]  /*8750*/  BRA `(.L_x_183) ;  /* 0xffffffbc00387947 */ /* 0x000fea000383ffff */
.L_x_82:
[----:B--2---:R-:W-:Y:S07]  /*8760*/  MOV R0, UR8 ;  /* 0x0000000800007c02 */ /* 0x004fee0008000f00 */
.L_x_184:
[----:B--2---:R2:W3:Y:S02]  /*8770*/  SYNCS.PHASECHK.TRANS64.TRYWAIT P0, [R0+URZ], R5 ;  /* 0x00000005000075a7 */ /* 0x0044e400080011ff */
[----:B---3--:R-:W-:Y:S05]  /*8780*/  @!P0 NANOSLEEP.SYNCS 0x989680 ;  /* 0x009896800000895d */ /* 0x008fea0003900000 */
[----:B------:R-:W3:Y:S02]  /*8790*/  @!P0 SYNCS.PHASECHK.TRANS64 P0, [R0+URZ], R5 ;  /* 0x00000005000085a7 */ /* 0x000ee400080010ff */
[----:B---3--:R-:W-:Y:S05]  /*87a0*/  @!P0 BRA `(.L_x_184) ;  /* 0xfffffffc00f08947 */ /* 0x008fea000383ffff */
[----:B------:R-:W-:Y:S05]  /*87b0*/  BRA `(.L_x_81) ;  /* 0xffffffbc00687947 */ /* 0x000fea000383ffff */
.L_x_85:
[----:B------:R-:W-:-:S07]  /*87c0*/  MOV R0, UR5 ;  /* 0x0000000500007c02 */ /* 0x000fce0008000f00 */
.L_x_185:
[----:B--2---:R2:W4:Y:S02]  /*87d0*/  SYNCS.PHASECHK.TRANS64.TRYWAIT P0, [R0+URZ], R3 ;  /* 0x00000003000075a7 */ /* 0x00452400080011ff */
[----:B----4-:R-:W-:Y:S05]  /*87e0*/  @!P0 NANOSLEEP.SYNCS 0x989680 ;  /* 0x009896800000895d */ /* 0x010fea0003900000 */
[----:B------:R-:W4:Y:S02]  /*87f0*/  @!P0 SYNCS.PHASECHK.TRANS64 P0, [R0+URZ], R3 ;  /* 0x00000003000085a7 */ /* 0x000f2400080010ff */
[----:B----4-:R-:W-:Y:S05]  /*8800*/  @!P0 BRA `(.L_x_185) ;  /* 0xfffffffc00f08947 */ /* 0x010fea000383ffff */
[----:B------:R-:W-:Y:S05]  /*8810*/  BRA `(.L_x_186) ;  /* 0xffffffc000287947 */ /* 0x000fea000383ffff */
.L_x_86:
[----:B------:R-:W-:-:S07]  /*8820*/  MOV R0, UR6 ;  /* 0x0000000600007c02 */ /* 0x000fce0008000f00 */
.L_x_187:
[----:B--2---:R2:W4:Y:S02]  /*8830*/  SYNCS.PHASECHK.TRANS64.TRYWAIT P0, [R0+URZ], R3 ;  /* 0x00000003000075a7 */ /* 0x00452400080011ff */
[----:B----4-:R-:W-:Y:S05]  /*8840*/  @!P0 NANOSLEEP.SYNCS 0x989680 ;  /* 0x009896800000895d */ /* 0x010fea0003900000 */
[----:B------:R-:W4:Y:S02]  /*8850*/  @!P0 SYNCS.PHASECHK.TRANS64 P0, [R0+URZ], R3 ;  /* 0x00000003000085a7 */ /* 0x000f2400080010ff */
[----:B----4-:R-:W-:Y:S05]  /*8860*/  @!P0 BRA `(.L_x_187) ;  /* 0xfffffffc00f08947 */ /* 0x010fea000383ffff */
[----:B------:R-:W-:Y:S05]  /*8870*/  BRA `(.L_x_188) ;  /* 0xffffffc000347947 */ /* 0x000fea000383ffff */
.L_x_91:
[----:B------:R-:W-:Y:S07]  /*8880*/  MOV R0, UR14 ;  /* 0x0000000e00007c02 */ /* 0x000fee0008000f00 */
.L_x_189:
[----:B---3--:R3:W1:Y:S02]  /*8890*/  SYNCS.PHASECHK.TRANS64.TRYWAIT P0, [R0+URZ+0x1d0], R3 ;  /* 0x0001d003000075a7 */ /* 0x00866400080011ff */
[----:B-1----:R-:W-:Y:S05]  /*88a0*/  @!P0 NANOSLEEP.SYNCS 0x989680 ;  /* 0x009896800000895d */ /* 0x002fea0003900000 */
[----:B------:R-:W1:Y:S02]  /*88b0*/  @!P0 SYNCS.PHASECHK.TRANS64 P0, [R0+URZ+0x1d0], R3 ;  /* 0x0001d003000085a7 */ /* 0x000e6400080010ff */
[----:B-1----:R-:W-:Y:S05]  /*88c0*/  @!P0 BRA `(.L_x_189) ;  /* 0xfffffffc00f08947 */ /* 0x002fea000383ffff */
[----:B------:R-:W-:Y:S05]  /*88d0*/  BRA `(.L_x_190) ;  /* 0xffffffc400607947 */ /* 0x000fea000383ffff */
.L_x_94:
[----:B------:R-:W-:Y:S07]  /*88e0*/  MOV R0, UR14 ;  /* 0x0000000e00007c02 */ /* 0x000fee0008000f00 */
.L_x_191:
[----:B--2---:R2:W3:Y:S02]  /*88f0*/  SYNCS.PHASECHK.TRANS64.TRYWAIT P0, [R0+URZ+0x1c8], R3 ;  /* 0x0001c803000075a7 */ /* 0x0044e400080011ff */
[----:B---3--:R-:W-:Y:S05]  /*8900*/  @!P0 NANOSLEEP.SYNCS 0x989680 ;  /* 0x009896800000895d */ /* 0x008fea0003900000 */
[----:B------:R-:W3:Y:S02]  /*8910*/  @!P0 SYNCS.PHASECHK.TRANS64 P0, [R0+URZ+0x1c8], R3 ;  /* 0x0001c803000085a7 */ /* 0x000ee400080010ff */
[----:B---3--:R-:W-:Y:S05]  /*8920*/  @!P0 BRA `(.L_x_191) ;  /* 0xfffffffc00f08947 */ /* 0x008fea000383ffff */
[----:B------:R-:W-:Y:S05]  /*8930*/  BRA `(.L_x_93) ;  /* 0xffffffc800547947 */ /* 0x000fea000383ffff */
.L_x_97:
[----:B------:R-:W-:Y:S07]  /*8940*/  MOV R0, UR14 ;  /* 0x0000000e00007c02 */ /* 0x000fee0008000f00 */
.L_x_192:
[----:B-1----:R1:W2:Y:S02]  /*8950*/  SYNCS.PHASECHK.TRANS64.TRYWAIT P2, [R0+URZ+0x1b8], R29 ;  /* 0x0001b81d000075a7 */ /* 0x0022a400080411ff */
[----:B--2---:R-:W-:Y:S05]  /*8960*/  @!P2 NANOSLEEP.SYNCS 0x989680 ;  /* 0x009896800000a95d */ /* 0x004fea0003900000 */
[----:B------:R-:W2:Y:S02]  /*8970*/  @!P2 SYNCS.PHASECHK.TRANS64 P2, [R0+URZ+0x1b8], R29 ;  /* 0x0001b81d0000a5a7 */ /* 0x000ea400080410ff */
[----:B--2---:R-:W-:Y:S05]  /*8980*/  @!P2 BRA `(.L_x_192) ;  /* 0xfffffffc00f0a947 */ /* 0x004fea000383ffff */
[----:B------:R-:W-:Y:S05]  /*8990*/  BRA `(.L_x_193) ;  /* 0xffffffcc00307947 */ /* 0x000fea000383ffff */
.L_x_102:
[----:B------:R-:W-:Y:S07]  /*89a0*/  MOV R0, UR43 ;  /* 0x0000002b00007c02 */ /* 0x000fee0008000f00 */
.L_x_194:
[----:B--2---:R2:W4:Y:S02]  /*89b0*/  SYNCS.PHASECHK.TRANS64.TRYWAIT P0, [R0+URZ+0x1d0], R3 ;  /* 0x0001d003000075a7 */ /* 0x00452400080011ff */
[----:B----4-:R-:W-:Y:S05]  /*89c0*/  @!P0 NANOSLEEP.SYNCS 0x989680 ;  /* 0x009896800000895d */ /* 0x010fea0003900000 */
[----:B------:R-:W4:Y:S02]  /*89d0*/  @!P0 SYNCS.PHASECHK.TRANS64 P0, [R0+URZ+0x1d0], R3 ;  /* 0x0001d003000085a7 */ /* 0x000f2400080010ff */
[----:B----4-:R-:W-:Y:S05]  /*89e0*/  @!P0 BRA `(.L_x_194) ;  /* 0xfffffffc00f08947 */ /* 0x010fea000383ffff */
[----:B------:R-:W-:Y:S05]  /*89f0*/  BRA `(.L_x_195) ;  /* 0xffffffd000fc7947 */ /* 0x000fea000383ffff */
.L_x_113:
[----:B-1----:R-:W-:Y:S04]  /*8a00*/  MOV R0, UR43 ;  /* 0x0000002b00007c02 */ /* 0x002fe80008000f00 */
[----:B------:R1:W2:Y:S03]  /*8a10*/  SYNCS.PHASECHK.TRANS64.TRYWAIT P1, [R0+URZ+0x1b0], R5 ;  /* 0x0001b005000075a7 */ /* 0x0002a600080211ff */
[----:B--2---:R-:W-:Y:S05]  /*8a20*/  @!P1 NANOSLEEP.SYNCS 0x989680 ;  /* 0x009896800000995d */ /* 0x004fea0003900000 */
[----:B------:R-:W2:Y:S02]  /*8a30*/  @!P1 SYNCS.PHASECHK.TRANS64 P1, [R0+URZ+0x1b0], R5 ;  /* 0x0001b005000095a7 */ /* 0x000ea400080210ff */
[----:B--2---:R-:W-:Y:S05]  /*8a40*/  @!P1 BRA `(.L_x_113) ;  /* 0xfffffffc00ec9947 */ /* 0x004fea000383ffff */
[----:B------:R-:W-:Y:S05]  /*8a50*/  BRA `(.L_x_112) ;  /* 0xffffffe000507947 */ /* 0x000fea000383ffff */
.L_x_115:
[----:B------:R1:W1:Y:S02]  /*8a60*/  SYNCS.PHASECHK.TRANS64.TRYWAIT P1, [R92+URZ+0x1e0], R3 ;  /* 0x0001e0035c0075a7 */ /* 0x00026400080211ff */
[----:B-1----:R-:W-:Y:S05]  /*8a70*/  @!P1 NANOSLEEP.SYNCS 0x989680 ;  /* 0x009896800000995d */ /* 0x002fea0003900000 */
[----:B------:R-:W1:Y:S02]  /*8a80*/  @!P1 SYNCS.PHASECHK.TRANS64 P1, [R92+URZ+0x1e0], R3 ;  /* 0x0001e0035c0095a7 */ /* 0x000e6400080210ff */
[----:B-1----:R-:W-:Y:S05]  /*8a90*/  @!P1 BRA `(.L_x_115) ;  /* 0xfffffffc00f09947 */ /* 0x002fea000383ffff */
[----:B------:R-:W-:Y:S05]  /*8aa0*/  BRA `(.L_x_114) ;  /* 0xffffffe0008c7947 */ /* 0x000fea000383ffff */
        .weak           $__internal_0_$__cuda_sm10x_tcgen05_guardrail_trap_col_being_dealloced_not_returned_by_alloc
        .type           $__internal_0_$__cuda_sm10x_tcgen05_guardrail_trap_col_being_dealloced_not_returned_by_alloc,@function
        .size           $__internal_0_$__cuda_sm10x_tcgen05_guardrail_trap_col_being_dealloced_not_returned_by_alloc,($__internal_1_$__cuda_sm10x_tcgen05_guardrail_trap_phase_invalid_during_alloc - $__internal_0_$__cuda_sm10x_tcgen05_guardrail_trap_col_being_dealloced_not_returned_by_alloc)
$__internal_0_$__cuda_sm10x_tcgen05_guardrail_trap_col_being_dealloced_not_returned_by_alloc:
[----:B------:R-:W-:Y:S05]  /*8ab0*/  BPT.TRAP 0x1 ;  /* 0x000000040000795c */ /* 0x000fea0000300000 */
[----:B------:R-:W-:-:S04]  /*8ac0*/  HFMA2 R3, -RZ, RZ, 0, 0 ;  /* 0x00000000ff037431 */ /* 0x000fc800000001ff */
[----:B------:R-:W-:Y:S05]  /*8ad0*/  RET.REL.NODEC R2 `(_ZN7cutlass13device_kernelINS_4conv6kernel13ConvUniversalINS1_16ConvProblemShapeILNS1_8OperatorE2ELi2EEENS1_10collective14CollectiveConvINS1_47MainloopSm100TmaUmmaWarpSpecializedImplicitGemmILS5_2ELi27ELi2ELi1ELi2EN4cute5tupleIJNSA_1CILi2EEENSC_ILi1EEESE_EEEEENSB_IJNSC_ILi64EEENSB_IJSH_EEESI_EEENS_12float_e4m3_tESK_NSA_8TiledMMAINSA_8MMA_AtomIJNSA_10MMA_TraitsINSA_19SM100_MMA_F8F6F4_SSEJSK_SK_fSH_SH_NSA_17integral_constantINSA_4UMMA5MajorELSR_1EEESS_NSP_INSQ_7ScaleInELST_0EEESU_EEEEEENSA_6LayoutINSB_IJSE_SE_SE_EEENSB_IJNSC_ILi0EEESZ_SZ_EEEEENSB_IJNSA_10UnderscoreES12_S12_EEEEENS7_6detail27Sm100ImplicitGemmTileTraitsINSA_13SM90_TMA_LOADENSA_14ComposedLayoutINSA_7SwizzleILi2ELi4ELi3EEENSA_18smem_ptr_flag_bitsILi8EEENSX_INSB_IJSH_NSC_ILi8EEEEEENSB_IJSE_SH_EEEEEEEvEENS16_INSA_30SM90_TMA_LOAD_IM2COL_MULTICASTES1H_vEEEENS_8epilogue10collective18CollectiveEpilogueINS1M_23Sm100TmaWarpSpecializedILi1ELi1ELi32ELb0ELb0EEEJSJ_NSB_IJNSX_ISH_SE_EES1R_EEESK_NSB_IJlNSB_IJSE_llEEESZ_EEESK_S1U_NS1M_6fusion15FusionCallbacksIS1Q_NS1V_17LinearCombinationISK_fSK_fLNS_15FloatRoundStyleE2EEESJ_S1S_JEEENSA_5SM1004TMEM4LOAD26SM100_TMEM_LOAD_16dp32b32xES17_NS18_IS1A_S1C_NSX_INSB_IJS1D_SH_EEENSB_IJSH_SE_EEEEEEENSA_39AutoVectorizingCopyWithAssumedAlignmentILi128EEENSA_14SM90_TMA_STOREES28_S2A_S2A_EEEvvEEEEvNT_6ParamsE) ;  /* 0xffffff7402487950 */ /* 0x000fea0003c3ffff */
        .weak           $__internal_1_$__cuda_sm10x_tcgen05_guardrail_trap_phase_invalid_during_alloc
        .type           $__internal_1_$__cuda_sm10x_tcgen05_guardrail_trap_phase_invalid_during_alloc,@function
        .size           $__internal_1_$__cuda_sm10x_tcgen05_guardrail_trap_phase_invalid_during_alloc,($__internal_2_$__cuda_sm10x_tcgen05_guardrail_trap_unallocated_columns_being_dealloced - $__internal_1_$__cuda_sm10x_tcgen05_guardrail_trap_phase_invalid_during_alloc)
$__internal_1_$__cuda_sm10x_tcgen05_guardrail_trap_phase_invalid_during_alloc:
[----:B------:R-:W-:Y:S05]  /*8ae0*/  BPT.TRAP 0x1 ;  /* 0x000000040000795c */ /* 0x000fea0000300000 */
[----:B------:R-:W-:-:S04]  /*8af0*/  MOV R3, 0x0 ;  /* 0x0000000000037802 */ /* 0x000fc80000000f00 */
[----:B------:R-:W-:Y:S05]  /*8b00*/  RET.REL.NODEC R2 `(_ZN7cutlass13device_kernelINS_4conv6kernel13ConvUniversalINS1_16ConvProblemShapeILNS1_8OperatorE2ELi2EEENS1_10collective14CollectiveConvINS1_47MainloopSm100TmaUmmaWarpSpecializedImplicitGemmILS5_2ELi27ELi2ELi1ELi2EN4cute5tupleIJNSA_1CILi2EEENSC_ILi1EEESE_EEEEENSB_IJNSC_ILi64EEENSB_IJSH_EEESI_EEENS_12float_e4m3_tESK_NSA_8TiledMMAINSA_8MMA_AtomIJNSA_10MMA_TraitsINSA_19SM100_MMA_F8F6F4_SSEJSK_SK_fSH_SH_NSA_17integral_constantINSA_4UMMA5MajorELSR_1EEESS_NSP_INSQ_7ScaleInELST_0EEESU_EEEEEENSA_6LayoutINSB_IJSE_SE_SE_EEENSB_IJNSC_ILi0EEESZ_SZ_EEEEENSB_IJNSA_10UnderscoreES12_S12_EEEEENS7_6detail27Sm100ImplicitGemmTileTraitsINSA_13SM90_TMA_LOADENSA_14ComposedLayoutINSA_7SwizzleILi2ELi4ELi3EEENSA_18smem_ptr_flag_bitsILi8EEENSX_INSB_IJSH_NSC_ILi8EEEEEENSB_IJSE_SH_EEEEEEEvEENS16_INSA_30SM90_TMA_LOAD_IM2COL_MULTICASTES1H_vEEEENS_8epilogue10collective18CollectiveEpilogueINS1M_23Sm100TmaWarpSpecializedILi1ELi1ELi32ELb0ELb0EEEJSJ_NSB_IJNSX_ISH_SE_EES1R_EEESK_NSB_IJlNSB_IJSE_llEEESZ_EEESK_S1U_NS1M_6fusion15FusionCallbacksIS1Q_NS1V_17LinearCombinationISK_fSK_fLNS_15FloatRoundStyleE2EEESJ_S1S_JEEENSA_5SM1004TMEM4LOAD26SM100_TMEM_LOAD_16dp32b32xES17_NS18_IS1A_S1C_NSX_INSB_IJS1D_SH_EEENSB_IJSH_SE_EEEEEEENSA_39AutoVectorizingCopyWithAssumedAlignmentILi128EEENSA_14SM90_TMA_STOREES28_S2A_S2A_EEEvvEEEEvNT_6ParamsE) ;  /* 0xffffff74023c7950 */ /* 0x000fea0003c3ffff */
        .weak           $__internal_2_$__cuda_sm10x_tcgen05_guardrail_trap_unallocated_columns_being_dealloced
        .type           $__internal_2_$__cuda_sm10x_tcgen05_guardrail_trap_unallocated_columns_being_dealloced,@function
        .size           $__internal_2_$__cuda_sm10x_tcgen05_guardrail_trap_unallocated_columns_being_dealloced,(.L_x_197 - $__internal_2_$__cuda_sm10x_tcgen05_guardrail_trap_unallocated_columns_being_dealloced)
$__internal_2_$__cuda_sm10x_tcgen05_guardrail_trap_unallocated_columns_being_dealloced:
[----:B------:R-:W-:Y:S05]  /*8b10*/  BPT.TRAP 0x1 ;  /* 0x000000040000795c */ /* 0x000fea0000300000 */
[----:B------:R-:W-:-:S04]  /*8b20*/  HFMA2 R3, -RZ, RZ, 0, 0 ;  /* 0x00000000ff037431 */ /* 0x000fc800000001ff */
[----:B------:R-:W-:Y:S05]  /*8b30*/  RET.REL.NODEC R2 `(_ZN7cutlass13device_kernelINS_4conv6kernel13ConvUniversalINS1_16ConvProblemShapeILNS1_8OperatorE2ELi2EEENS1_10collective14CollectiveConvINS1_47MainloopSm100TmaUmmaWarpSpecializedImplicitGemmILS5_2ELi27ELi2ELi1ELi2EN4cute5tupleIJNSA_1CILi2EEENSC_ILi1EEESE_EEEEENSB_IJNSC_ILi64EEENSB_IJSH_EEESI_EEENS_12float_e4m3_tESK_NSA_8TiledMMAINSA_8MMA_AtomIJNSA_10MMA_TraitsINSA_19SM100_MMA_F8F6F4_SSEJSK_SK_fSH_SH_NSA_17integral_constantINSA_4UMMA5MajorELSR_1EEESS_NSP_INSQ_7ScaleInELST_0EEESU_EEEEEENSA_6LayoutINSB_IJSE_SE_SE_EEENSB_IJNSC_ILi0EEESZ_SZ_EEEEENSB_IJNSA_10UnderscoreES12_S12_EEEEENS7_6detail27Sm100ImplicitGemmTileTraitsINSA_13SM90_TMA_LOADENSA_14ComposedLayoutINSA_7SwizzleILi2ELi4ELi3EEENSA_18smem_ptr_flag_bitsILi8EEENSX_INSB_IJSH_NSC_ILi8EEEEEENSB_IJSE_SH_EEEEEEEvEENS16_INSA_30SM90_TMA_LOAD_IM2COL_MULTICASTES1H_vEEEENS_8epilogue10collective18CollectiveEpilogueINS1M_23Sm100TmaWarpSpecializedILi1ELi1ELi32ELb0ELb0EEEJSJ_NSB_IJNSX_ISH_SE_EES1R_EEESK_NSB_IJlNSB_IJSE_llEEESZ_EEESK_S1U_NS1M_6fusion15FusionCallbacksIS1Q_NS1V_17LinearCombinationISK_fSK_fLNS_15FloatRoundStyleE2EEESJ_S1S_JEEENSA_5SM1004TMEM4LOAD26SM100_TMEM_LOAD_16dp32b32xES17_NS18_IS1A_S1C_NSX_INSB_IJS1D_SH_EEENSB_IJSH_SE_EEEEEEENSA_39AutoVectorizingCopyWithAssumedAlignmentILi128EEENSA_14SM90_TMA_STOREES28_S2A_S2A_EEEvvEEEEvNT_6ParamsE) ;  /* 0xffffff7402307950 */ /* 0x000fea0003c3ffff */
.L_x_196:
[----:B------:R-:W-:-:S00]  /*8b40*/  BRA `(.L_x_196) ;  /* 0xfffffffc00fc7947 */ /* 0x000fc0000383ffff */
[----:B------:R-:W-:-:S00]  /*8b50*/  NOP ;  /* 0x0000000000007918 */ /* 0x000fc00000000000 */
        /* <DEDUP_REMOVED lines=10> */
.L_x_197:


//--------------------- .nv.global.init           --------------------------
	.section	.nv.global.init,"aw",@progbits
.nv.global.init:
	.type		$str$29,@object
	.size		$str$29,($str$30 - $str$29)
$str$29:
        /*0000*/ 	.byte	0x28, 0x61, 0x64, 0x64, 0x72, 0x65, 0x73, 0x73, 0x20, 0x26, 0x20, 0x6d, 0x61, 0x73, 0x6b, 0x29
        /*0010*/ 	.byte	0x20, 0x3d, 0x3d, 0x20, 0x30, 0x00
	.type		$str$30,@object
	.size		$str$30,($str$28 - $str$30)
$str$30:
        /*0016*/ 	.byte	0x2f, 0x74, 0x6d, 0x70, 0x2f, 0x63, 0x75, 0x74, 0x6c, 0x61, 0x73, 0x73, 0x5f, 0x73, 0x77, 0x65
        /*0026*/ 	.byte	0x65, 0x70, 0x5f, 0x73, 0x72, 0x63, 0x2f, 0x69, 0x6e, 0x63, 0x6c, 0x75, 0x64, 0x65, 0x2f, 0x63
        /*0036*/ 	.byte	0x75, 0x74, 0x65, 0x2f, 0x70, 0x6f, 0x69, 0x6e, 0x74, 0x65, 0x72, 0x5f, 0x66, 0x6c, 0x61, 0x67
        /*0046*/ 	.byte	0x67, 0x65, 0x64, 0x2e, 0x68, 0x70, 0x70, 0x00
	.type		$str$28,@object
	.size		$str$28,($str$27 - $str$28)
$str$28:
        /*004e*/ 	.byte	0x2f, 0x74, 0x6d, 0x70, 0x2f, 0x63, 0x75, 0x74, 0x6c, 0x61, 0x73, 0x73, 0x5f, 0x73, 0x77, 0x65
        /*005e*/ 	.byte	0x65, 0x70, 0x5f, 0x73, 0x72, 0x63, 0x2f, 0x69, 0x6e, 0x63, 0x6c, 0x75, 0x64, 0x65, 0x2f, 0x63
        /*006e*/ 	.byte	0x75, 0x74, 0x65, 0x2f, 0x61, 0x74, 0x6f, 0x6d, 0x2f, 0x63, 0x6f, 0x70, 0x79, 0x5f, 0x74, 0x72
        /*007e*/ 	.byte	0x61, 0x69, 0x74, 0x73, 0x5f, 0x73, 0x6d, 0x31, 0x30, 0x30, 0x2e, 0x68, 0x70, 0x70, 0x00
	.type		$str$27,@object
	.size		$str$27,(__unnamed_1 - $str$27)
$str$27:
        /*008d*/ 	.byte	0x28, 0x28, 0x75, 0x69, 0x6e, 0x74, 0x33, 0x32, 0x5f, 0x74, 0x28, 0x74, 0x68, 0x72, 0x65, 0x61
        /*009d*/ 	.byte	0x64, 0x49, 0x64, 0x78, 0x2e, 0x78, 0x29, 0x20, 0x2f, 0x20, 0x33, 0x32, 0x29, 0x20, 0x25, 0x20
        /*00ad*/ 	.byte	0x34, 0x29, 0x20, 0x3d, 0x3d, 0x20, 0x28, 0x28, 0x28, 0x74, 0x6d, 0x65, 0x6d, 0x5f, 0x61, 0x64
        /*00bd*/ 	.byte	0x64, 0x72, 0x20, 0x3e, 0x3e, 0x20, 0x31, 0x36, 0x29, 0x20, 0x2f, 0x20, 0x33, 0x32, 0x29, 0x20
        /*00cd*/ 	.byte	0x25, 0x20, 0x34, 0x29, 0x00
	.type		__unnamed_1,@object
	.size		__unnamed_1,(__unnamed_2 - __unnamed_1)
__unnamed_1:
        /*00d2*/ 	.byte	0x61, 0x75, 0x74, 0x6f, 0x20, 0x63, 0x75, 0x74, 0x65, 0x3a, 0x3a, 0x61, 0x73, 0x5f, 0x70, 0x6f
        /* <DEDUP_REMOVED lines=24> */
        /*0262*/ 	.byte	0x3c, 0x34, 0x30, 0x39, 0x36, 0x3e, 0x3e, 0x3e, 0x3e, 0x5d, 0x00
	.type		__unnamed_2,@object
	.size		__unnamed_2,(.L_2 - __unnamed_2)
__unnamed_2:
        /* <DEDUP_REMOVED lines=40> */
        /*04ed*/ 	.byte	0x74, 0x65, 0x3a, 0x3a, 0x43, 0x3c, 0x30, 0x3e, 0x3e, 0x3e, 0x3e, 0x5d, 0x00
.L_2:


//--------------------- .nv.shared._ZN7cutlass13device_kernelINS_4conv6kernel13ConvUniversalINS1_16ConvProblemShapeILNS1_8OperatorE2ELi2EEENS1_10collective14CollectiveConvINS1_47MainloopSm100TmaUmmaWarpSpecializedImplicitGemmILS5_2ELi27ELi2ELi1ELi2EN4cute5tupleIJNSA_1CILi2EEENSC_ILi1EEESE_EEEEENSB_IJNSC_ILi64EEENSB_IJSH_EEESI_EEENS_12float_e4m3_tESK_NSA_8TiledMMAINSA_8MMA_AtomIJNSA_10MMA_TraitsINSA_19SM100_MMA_F8F6F4_SSEJSK_SK_fSH_SH_NSA_17integral_constantINSA_4UMMA5MajorELSR_1EEESS_NSP_INSQ_7ScaleInELST_0EEESU_EEEEEENSA_6LayoutINSB_IJSE_SE_SE_EEENSB_IJNSC_ILi0EEESZ_SZ_EEEEENSB_IJNSA_10UnderscoreES12_S12_EEEEENS7_6detail27Sm100ImplicitGemmTileTraitsINSA_13SM90_TMA_LOADENSA_14ComposedLayoutINSA_7SwizzleILi2ELi4ELi3EEENSA_18smem_ptr_flag_bitsILi8EEENSX_INSB_IJSH_NSC_ILi8EEEEEENSB_IJSE_SH_EEEEEEEvEENS16_INSA_30SM90_TMA_LOAD_IM2COL_MULTICASTES1H_vEEEENS_8epilogue10collective18CollectiveEpilogueINS1M_23Sm100TmaWarpSpecializedILi1ELi1ELi32ELb0ELb0EEEJSJ_NSB_IJNSX_ISH_SE_EES1R_EEESK_NSB_IJlNSB_IJSE_llEEESZ_EEESK_S1U_NS1M_6fusion15FusionCallbacksIS1Q_NS1V_17LinearCombinationISK_fSK_fLNS_15FloatRoundStyleE2EEESJ_S1S_JEEENSA_5SM1004TMEM4LOAD26SM100_TMEM_LOAD_16dp32b32xES17_NS18_IS1A_S1C_NSX_INSB_IJS1D_SH_EEENSB_IJSH_SE_EEEEEEENSA_39AutoVectorizingCopyWithAssumedAlignmentILi128EEENSA_14SM90_TMA_STOREES28_S2A_S2A_EEEvvEEEEvNT_6ParamsE --------------------------
	.section	.nv.shared._ZN7cutlass13device_kernelINS_4conv6kernel13ConvUniversalINS1_16ConvProblemShapeILNS1_8OperatorE2ELi2EEENS1_10collective14CollectiveConvINS1_47MainloopSm100TmaUmmaWarpSpecializedImplicitGemmILS5_2ELi27ELi2ELi1ELi2EN4cute5tupleIJNSA_1CILi2EEENSC_ILi1EEESE_EEEEENSB_IJNSC_ILi64EEENSB_IJSH_EEESI_EEENS_12float_e4m3_tESK_NSA_8TiledMMAINSA_8MMA_AtomIJNSA_10MMA_TraitsINSA_19SM100_MMA_F8F6F4_SSEJSK_SK_fSH_SH_NSA_17integral_constantINSA_4UMMA5MajorELSR_1EEESS_NSP_INSQ_7ScaleInELST_0EEESU_EEEEEENSA_6LayoutINSB_IJSE_SE_SE_EEENSB_IJNSC_ILi0EEESZ_SZ_EEEEENSB_IJNSA_10UnderscoreES12_S12_EEEEENS7_6detail27Sm100ImplicitGemmTileTraitsINSA_13SM90_TMA_LOADENSA_14ComposedLayoutINSA_7SwizzleILi2ELi4ELi3EEENSA_18smem_ptr_flag_bitsILi8EEENSX_INSB_IJSH_NSC_ILi8EEEEEENSB_IJSE_SH_EEEEEEEvEENS16_INSA_30SM90_TMA_LOAD_IM2COL_MULTICASTES1H_vEEEENS_8epilogue10collective18CollectiveEpilogueINS1M_23Sm100TmaWarpSpecializedILi1ELi1ELi32ELb0ELb0EEEJSJ_NSB_IJNSX_ISH_SE_EES1R_EEESK_NSB_IJlNSB_IJSE_llEEESZ_EEESK_S1U_NS1M_6fusion15FusionCallbacksIS1Q_NS1V_17LinearCombinationISK_fSK_fLNS_15FloatRoundStyleE2EEESJ_S1S_JEEENSA_5SM1004TMEM4LOAD26SM100_TMEM_LOAD_16dp32b32xES17_NS18_IS1A_S1C_NSX_INSB_IJS1D_SH_EEENSB_IJSH_SE_EEEEEEENSA_39AutoVectorizingCopyWithAssumedAlignmentILi128EEENSA_14SM90_TMA_STOREES28_S2A_S2A_EEEvvEEEEvNT_6ParamsE,"aw",@nobits
	.sectionflags	@""
	.align	16
	.zero		1024


//--------------------- .nv.shared.reserved.0     --------------------------
	.section	.nv.shared.reserved.0,"aw",@nobits
	.weak		__nv_reservedSMEM_offset_0_alias
	.size		__nv_reservedSMEM_offset_0_alias, 0, 64
	.other		__nv_reservedSMEM_offset_0_alias,@"STO_CUDA_RESERVED_SHARED STV_DEFAULT"
__nv_reservedSMEM_offset_0_alias:
	.zero		0
.nv.shared.reserved.0:
	.zero		64
	.weak		__nv_reservedSMEM_tcgen05_partition
	.type		__nv_reservedSMEM_tcgen05_partition,@object
	.size		__nv_reservedSMEM_tcgen05_partition,(.L_0 - __nv_reservedSMEM_tcgen05_partition)
__nv_reservedSMEM_tcgen05_partition:
	.zero		32
.L_0:


//--------------------- .nv.global                --------------------------
	.section	.nv.global,"aw",@nobits
.nv.global:
	.type		_ZN39_INTERNAL_5620fb5f_4_k_cu_5f742273_33284cute1_E,@object
	.size		_ZN39_INTERNAL_5620fb5f_4_k_cu_5f742273_33284cute1_E,(_ZN39_INTERNAL_5620fb5f_4_k_cu_5f742273_33284cuda3std3__45__cpo6cbeginE - _ZN39_INTERNAL_5620fb5f_4_k_cu_5f742273_33284cute1_E)
_ZN39_INTERNAL_5620fb5f_4_k_cu_5f742273_33284cute1_E:
	.zero		1
	.type		_ZN39_INTERNAL_5620fb5f_4_k_cu_5f742273_33284cuda3std3__45__cpo6cbeginE,@object
	.size		_ZN39_INTERNAL_5620fb5f_4_k_cu_5f742273_33284cuda3std3__45__cpo6cbeginE,(_ZN39_INTERNAL_5620fb5f_4_k_cu_5f742273_33284cuda3std3__48in_placeE - _ZN39_INTERNAL_5620fb5f_4_k_cu_5f742273_33284cuda3std3__45__cpo6cbeginE)
_ZN39_INTERNAL_5620fb5f_4_k_cu_5f742273_33284cuda3std3__45__cpo6cbeginE:
	.zero		1
	.type		_ZN39_INTERNAL_5620fb5f_4_k_cu_5f742273_33284cuda3std3__48in_placeE,@object
	.size		_ZN39_INTERNAL_5620fb5f_4_k_cu_5f742273_33284cuda3std3__48in_placeE,(_ZN39_INTERNAL_5620fb5f_4_k_cu_5f742273_33284cuda3std6ranges3__45__cpo9iter_moveE - _ZN39_INTERNAL_5620fb5f_4_k_cu_5f742273_33284cuda3std3__48in_placeE)
_ZN39_INTERNAL_5620fb5f_4_k_cu_5f742273_33284cuda3std3__48in_placeE:
	.zero		1
	.type		_ZN39_INTERNAL_5620fb5f_4_k_cu_5f742273_33284cuda3std6ranges3__45__cpo9iter_moveE,@object
	.size		_ZN39_INTERNAL_5620fb5f_4_k_cu_5f742273_33284cuda3std6ranges3__45__cpo9iter_moveE,(_ZN39_INTERNAL_5620fb5f_4_k_cu_5f742273_33284cuda3std3__45__cpo5beginE - _ZN39_INTERNAL_5620fb5f_4_k_cu_5f742273_33284cuda3std6ranges3__45__cpo9iter_moveE)
_ZN39_INTERNAL_5620fb5f_4_k_cu_5f742273_33284cuda3std6ranges3__45__cpo9iter_moveE:
	.zero		1
	.type		_ZN39_INTERNAL_5620fb5f_4_k_cu_5f742273_33284cuda3std3__45__cpo5beginE,@object
	.size		_ZN39_INTERNAL_5620fb5f_4_k_cu_5f742273_33284cuda3std3__45__cpo5beginE,(_ZN39_INTERNAL_5620fb5f_4_k_cu_5f742273_33284cuda3std3__441_GLOBAL__N__5620fb5f_4_k_cu_5f742273_33286ignoreE - _ZN39_INTERNAL_5620fb5f_4_k_cu_5f742273_33284cuda3std3__45__cpo5beginE)
_ZN39_INTERNAL_5620fb5f_4_k_cu_5f742273_33284cuda3std3__45__cpo5beginE:
	.zero		1
	.type		_ZN39_INTERNAL_5620fb5f_4_k_cu_5f742273_33284cuda3std3__441_GLOBAL__N__5620fb5f_4_k_cu_5f742273_33286ignoreE,@object
	.size		_ZN39_INTERNAL_5620fb5f_4_k_cu_5f742273_33284cuda3std3__441_GLOBAL__N__5620fb5f_4_k_cu_5f742273_33286ignoreE,(_ZN39_INTERNAL_5620fb5f_4_k_cu_5f742273_33284cute7productE - _ZN39_INTERNAL_5620fb5f_4_k_cu_5f742273_33284cuda3std3__441_GLOBAL__N__5620fb5f_4_k_cu_5f742273_33286ignoreE)
_ZN39_INTERNAL_5620fb5f_4_k_cu_5f742273_33284cuda3std3__441_GLOBAL__N__5620fb5f_4_k_cu_5f742273_33286ignoreE:
	.zero		1
	.type		_ZN39_INTERNAL_5620fb5f_4_k_cu_5f742273_33284cute7productE,@object
	.size		_ZN39_INTERNAL_5620fb5f_4_k_cu_5f742273_33284cute7productE,(_ZN39_INTERNAL_5620fb5f_4_k_cu_5f742273_33284cuda3std3__45__cpo3endE - _ZN39_INTERNAL_5620fb5f_4_k_cu_5f742273_33284cute7productE)
_ZN39_INTERNAL_5620fb5f_4_k_cu_5f742273_33284cute7productE:
	.zero		1
	.type		_ZN39_INTERNAL_5620fb5f_4_k_cu_5f742273_33284cuda3std3__45__cpo3endE,@object
	.size		_ZN39_INTERNAL_5620fb5f_4_k_cu_5f742273_33284cuda3std3__45__cpo3endE,(_ZN39_INTERNAL_5620fb5f_4_k_cu_5f742273_33284cuda3std3__419piecewise_constructE - _ZN39_INTERNAL_5620fb5f_4_k_cu_5f742273_33284cuda3std3__45__cpo3endE)
_ZN39_INTERNAL_5620fb5f_4_k_cu_5f742273_33284cuda3std3__45__cpo3endE:
	.zero		1
	.type		_ZN39_INTERNAL_5620fb5f_4_k_cu_5f742273_33284cuda3std3__419piecewise_constructE,@object
	.size		_ZN39_INTERNAL_5620fb5f_4_k_cu_5f742273_33284cuda3std3__419piecewise_constructE,(_ZN39_INTERNAL_5620fb5f_4_k_cu_5f742273_33284cuda3std3__45__cpo4cendE - _ZN39_INTERNAL_5620fb5f_4_k_cu_5f742273_33284cuda3std3__419piecewise_constructE)
_ZN39_INTERNAL_5620fb5f_4_k_cu_5f742273_33284cuda3std3__419piecewise_constructE:
	.zero		1
	.type		_ZN39_INTERNAL_5620fb5f_4_k_cu_5f742273_33284cuda3std3__45__cpo4cendE,@object
	.size		_ZN39_INTERNAL_5620fb5f_4_k_cu_5f742273_33284cuda3std3__45__cpo4cendE,(_ZN39_INTERNAL_5620fb5f_4_k_cu_5f742273_33284cuda3std6ranges3__45__cpo4swapE - _ZN39_INTERNAL_5620fb5f_4_k_cu_5f742273_33284cuda3std3__45__cpo4cendE)
_ZN39_INTERNAL_5620fb5f_4_k_cu_5f742273_33284cuda3std3__45__cpo4cendE:
	.zero		1
	.type		_ZN39_INTERNAL_5620fb5f_4_k_cu_5f742273_33284cuda3std6ranges3__45__cpo4swapE,@object
	.size		_ZN39_INTERNAL_5620fb5f_4_k_cu_5f742273_33284cuda3std6ranges3__45__cpo4swapE,(.L_10 - _ZN39_INTERNAL_5620fb5f_4_k_cu_5f742273_33284cuda3std6ranges3__45__cpo4swapE)
_ZN39_INTERNAL_5620fb5f_4_k_cu_5f742273_33284cuda3std6ranges3__45__cpo4swapE:
	.zero		1
.L_10:


//--------------------- .nv.constant0._ZN7cutlass13device_kernelINS_4conv6kernel13ConvUniversalINS1_16ConvProblemShapeILNS1_8OperatorE2ELi2EEENS1_10collective14CollectiveConvINS1_47MainloopSm100TmaUmmaWarpSpecializedImplicitGemmILS5_2ELi27ELi2ELi1ELi2EN4cute5tupleIJNSA_1CILi2EEENSC_ILi1EEESE_EEEEENSB_IJNSC_ILi64EEENSB_IJSH_EEESI_EEENS_12float_e4m3_tESK_NSA_8TiledMMAINSA_8MMA_AtomIJNSA_10MMA_TraitsINSA_19SM100_MMA_F8F6F4_SSEJSK_SK_fSH_SH_NSA_17integral_constantINSA_4UMMA5MajorELSR_1EEESS_NSP_INSQ_7ScaleInELST_0EEESU_EEEEEENSA_6LayoutINSB_IJSE_SE_SE_EEENSB_IJNSC_ILi0EEESZ_SZ_EEEEENSB_IJNSA_10UnderscoreES12_S12_EEEEENS7_6detail27Sm100ImplicitGemmTileTraitsINSA_13SM90_TMA_LOADENSA_14ComposedLayoutINSA_7SwizzleILi2ELi4ELi3EEENSA_18smem_ptr_flag_bitsILi8EEENSX_INSB_IJSH_NSC_ILi8EEEEEENSB_IJSE_SH_EEEEEEEvEENS16_INSA_30SM90_TMA_LOAD_IM2COL_MULTICASTES1H_vEEEENS_8epilogue10collective18CollectiveEpilogueINS1M_23Sm100TmaWarpSpecializedILi1ELi1ELi32ELb0ELb0EEEJSJ_NSB_IJNSX_ISH_SE_EES1R_EEESK_NSB_IJlNSB_IJSE_llEEESZ_EEESK_S1U_NS1M_6fusion15FusionCallbacksIS1Q_NS1V_17LinearCombinationISK_fSK_fLNS_15FloatRoundStyleE2EEESJ_S1S_JEEENSA_5SM1004TMEM4LOAD26SM100_TMEM_LOAD_16dp32b32xES17_NS18_IS1A_S1C_NSX_INSB_IJS1D_SH_EEENSB_IJSH_SE_EEEEEEENSA_39AutoVectorizingCopyWithAssumedAlignmentILi128EEENSA_14SM90_TMA_STOREES28_S2A_S2A_EEEvvEEEEvNT_6ParamsE --------------------------
	.section	.nv.constant0._ZN7cutlass13device_kernelINS_4conv6kernel13ConvUniversalINS1_16ConvProblemShapeILNS1_8OperatorE2ELi2EEENS1_10collective14CollectiveConvINS1_47MainloopSm100TmaUmmaWarpSpecializedImplicitGemmILS5_2ELi27ELi2ELi1ELi2EN4cute5tupleIJNSA_1CILi2EEENSC_ILi1EEESE_EEEEENSB_IJNSC_ILi64EEENSB_IJSH_EEESI_EEENS_12float_e4m3_tESK_NSA_8TiledMMAINSA_8MMA_AtomIJNSA_10MMA_TraitsINSA_19SM100_MMA_F8F6F4_SSEJSK_SK_fSH_SH_NSA_17integral_constantINSA_4UMMA5MajorELSR_1EEESS_NSP_INSQ_7ScaleInELST_0EEESU_EEEEEENSA_6LayoutINSB_IJSE_SE_SE_EEENSB_IJNSC_ILi0EEESZ_SZ_EEEEENSB_IJNSA_10UnderscoreES12_S12_EEEEENS7_6detail27Sm100ImplicitGemmTileTraitsINSA_13SM90_TMA_LOADENSA_14ComposedLayoutINSA_7SwizzleILi2ELi4ELi3EEENSA_18smem_ptr_flag_bitsILi8EEENSX_INSB_IJSH_NSC_ILi8EEEEEENSB_IJSE_SH_EEEEEEEvEENS16_INSA_30SM90_TMA_LOAD_IM2COL_MULTICASTES1H_vEEEENS_8epilogue10collective18CollectiveEpilogueINS1M_23Sm100TmaWarpSpecializedILi1ELi1ELi32ELb0ELb0EEEJSJ_NSB_IJNSX_ISH_SE_EES1R_EEESK_NSB_IJlNSB_IJSE_llEEESZ_EEESK_S1U_NS1M_6fusion15FusionCallbacksIS1Q_NS1V_17LinearCombinationISK_fSK_fLNS_15FloatRoundStyleE2EEESJ_S1S_JEEENSA_5SM1004TMEM4LOAD26SM100_TMEM_LOAD_16dp32b32xES17_NS18_IS1A_S1C_NSX_INSB_IJS1D_SH_EEENSB_IJSH_SE_EEEEEEENSA_39AutoVectorizingCopyWithAssumedAlignmentILi128EEENSA_14SM90_TMA_STOREES28_S2A_S2A_EEEvvEEEEvNT_6ParamsE,"a",@progbits
	.sectionflags	@""
	.align	4
.nv.constant0._ZN7cutlass13device_kernelINS_4conv6kernel13ConvUniversalINS1_16ConvProblemShapeILNS1_8OperatorE2ELi2EEENS1_10collective14CollectiveConvINS1_47MainloopSm100TmaUmmaWarpSpecializedImplicitGemmILS5_2ELi27ELi2ELi1ELi2EN4cute5tupleIJNSA_1CILi2EEENSC_ILi1EEESE_EEEEENSB_IJNSC_ILi64EEENSB_IJSH_EEESI_EEENS_12float_e4m3_tESK_NSA_8TiledMMAINSA_8MMA_AtomIJNSA_10MMA_TraitsINSA_19SM100_MMA_F8F6F4_SSEJSK_SK_fSH_SH_NSA_17integral_constantINSA_4UMMA5MajorELSR_1EEESS_NSP_INSQ_7ScaleInELST_0EEESU_EEEEEENSA_6LayoutINSB_IJSE_SE_SE_EEENSB_IJNSC_ILi0EEESZ_SZ_EEEEENSB_IJNSA_10UnderscoreES12_S12_EEEEENS7_6detail27Sm100ImplicitGemmTileTraitsINSA_13SM90_TMA_LOADENSA_14ComposedLayoutINSA_7SwizzleILi2ELi4ELi3EEENSA_18smem_ptr_flag_bitsILi8EEENSX_INSB_IJSH_NSC_ILi8EEEEEENSB_IJSE_SH_EEEEEEEvEENS16_INSA_30SM90_TMA_LOAD_IM2COL_MULTICASTES1H_vEEEENS_8epilogue10collective18CollectiveEpilogueINS1M_23Sm100TmaWarpSpecializedILi1ELi1ELi32ELb0ELb0EEEJSJ_NSB_IJNSX_ISH_SE_EES1R_EEESK_NSB_IJlNSB_IJSE_llEEESZ_EEESK_S1U_NS1M_6fusion15FusionCallbacksIS1Q_NS1V_17LinearCombinationISK_fSK_fLNS_15FloatRoundStyleE2EEESJ_S1S_JEEENSA_5SM1004TMEM4LOAD26SM100_TMEM_LOAD_16dp32b32xES17_NS18_IS1A_S1C_NSX_INSB_IJS1D_SH_EEENSB_IJSH_SE_EEEEEEENSA_39AutoVectorizingCopyWithAssumedAlignmentILi128EEENSA_14SM90_TMA_STOREES28_S2A_S2A_EEEvvEEEEvNT_6ParamsE:
	.zero		2944


//--------------------- SYMBOLS --------------------------

	.type		.nv.reservedSmem.offset0,@object
	.size		.nv.reservedSmem.offset0,0x4
	.type		.nv.reservedSmem.cap,@object
	.size		.nv.reservedSmem.cap,0x4
	.type		__assertfail,@function
